//
// Generated by NVIDIA NVVM Compiler
//
// Compiler Build ID: CL-36424714
// Cuda compilation tools, release 13.0, V13.0.88
// Based on NVVM 20.0.0
//

.version 9.0
.target sm_100
.address_size 64

	// .globl	_Z16yaalUpdateKernelPfiiiiS_S_S_PiS_ffii

.visible .entry _Z16yaalUpdateKernelPfiiiiS_S_S_PiS_ffii(
	.param .u64 .ptr .align 1 _Z16yaalUpdateKernelPfiiiiS_S_S_PiS_ffii_param_0,
	.param .u32 _Z16yaalUpdateKernelPfiiiiS_S_S_PiS_ffii_param_1,
	.param .u32 _Z16yaalUpdateKernelPfiiiiS_S_S_PiS_ffii_param_2,
	.param .u32 _Z16yaalUpdateKernelPfiiiiS_S_S_PiS_ffii_param_3,
	.param .u32 _Z16yaalUpdateKernelPfiiiiS_S_S_PiS_ffii_param_4,
	.param .u64 .ptr .align 1 _Z16yaalUpdateKernelPfiiiiS_S_S_PiS_ffii_param_5,
	.param .u64 .ptr .align 1 _Z16yaalUpdateKernelPfiiiiS_S_S_PiS_ffii_param_6,
	.param .u64 .ptr .align 1 _Z16yaalUpdateKernelPfiiiiS_S_S_PiS_ffii_param_7,
	.param .u64 .ptr .align 1 _Z16yaalUpdateKernelPfiiiiS_S_S_PiS_ffii_param_8,
	.param .u64 .ptr .align 1 _Z16yaalUpdateKernelPfiiiiS_S_S_PiS_ffii_param_9,
	.param .f32 _Z16yaalUpdateKernelPfiiiiS_S_S_PiS_ffii_param_10,
	.param .f32 _Z16yaalUpdateKernelPfiiiiS_S_S_PiS_ffii_param_11,
	.param .u32 _Z16yaalUpdateKernelPfiiiiS_S_S_PiS_ffii_param_12,
	.param .u32 _Z16yaalUpdateKernelPfiiiiS_S_S_PiS_ffii_param_13
)
{
	.reg .pred 	%p<34>;
	.reg .b32 	%r<123>;
	.reg .b32 	%f<301>;
	.reg .b64 	%rd<43>;
	.reg .b64 	%fd<11>;

	ld.param.u64 	%rd14, [_Z16yaalUpdateKernelPfiiiiS_S_S_PiS_ffii_param_0];
	ld.param.u32 	%r49, [_Z16yaalUpdateKernelPfiiiiS_S_S_PiS_ffii_param_1];
	ld.param.u32 	%r50, [_Z16yaalUpdateKernelPfiiiiS_S_S_PiS_ffii_param_2];
	ld.param.u32 	%r51, [_Z16yaalUpdateKernelPfiiiiS_S_S_PiS_ffii_param_3];
	ld.param.u32 	%r52, [_Z16yaalUpdateKernelPfiiiiS_S_S_PiS_ffii_param_4];
	ld.param.u64 	%rd15, [_Z16yaalUpdateKernelPfiiiiS_S_S_PiS_ffii_param_5];
	ld.param.u64 	%rd16, [_Z16yaalUpdateKernelPfiiiiS_S_S_PiS_ffii_param_6];
	ld.param.u64 	%rd17, [_Z16yaalUpdateKernelPfiiiiS_S_S_PiS_ffii_param_7];
	ld.param.u64 	%rd18, [_Z16yaalUpdateKernelPfiiiiS_S_S_PiS_ffii_param_8];
	ld.param.u64 	%rd19, [_Z16yaalUpdateKernelPfiiiiS_S_S_PiS_ffii_param_9];
	ld.param.f32 	%f54, [_Z16yaalUpdateKernelPfiiiiS_S_S_PiS_ffii_param_10];
	ld.param.f32 	%f55, [_Z16yaalUpdateKernelPfiiiiS_S_S_PiS_ffii_param_11];
	cvta.to.global.u64 	%rd1, %rd15;
	cvta.to.global.u64 	%rd2, %rd14;
	cvta.to.global.u64 	%rd3, %rd19;
	cvta.to.global.u64 	%rd4, %rd18;
	cvta.to.global.u64 	%rd5, %rd17;
	cvta.to.global.u64 	%rd6, %rd16;
	mov.u32 	%r55, %ctaid.x;
	mov.u32 	%r1, %ntid.x;
	mov.u32 	%r56, %tid.x;
	mad.lo.s32 	%r110, %r55, %r1, %r56;
	setp.ge.s32 	%p1, %r110, %r52;
	@%p1 bra 	$L__BB0_37;
	setp.gt.s32 	%p2, %r51, 0;
	mov.u32 	%r57, %nctaid.x;
	mul.lo.s32 	%r3, %r1, %r57;
	@%p2 bra 	$L__BB0_2;
	bra.uni 	$L__BB0_24;
$L__BB0_2:
	and.b32  	%r4, %r51, 15;
	add.s32 	%r5, %r4, -1;
	and.b32  	%r6, %r51, 7;
	add.s32 	%r7, %r6, -1;
	and.b32  	%r8, %r51, 2147483632;
	and.b32  	%r9, %r51, 3;
	neg.s32 	%r10, %r8;
	add.s64 	%rd7, %rd2, 32;
	add.s64 	%rd8, %rd1, 32;
$L__BB0_3:
	mul.wide.s32 	%rd26, %r110, 4;
	add.s64 	%rd9, %rd6, %rd26;
	ld.global.f32 	%f1, [%rd9];
	add.s64 	%rd10, %rd5, %rd26;
	add.s64 	%rd27, %rd4, %rd26;
	ld.global.u32 	%r12, [%rd27];
	add.s64 	%rd28, %rd3, %rd26;
	ld.global.f32 	%f144, [%rd28];
	cvt.rzi.s32.f32 	%r13, %f144;
	shr.u32 	%r80, %r13, 31;
	add.s32 	%r81, %r13, %r80;
	shr.s32 	%r82, %r81, 1;
	add.s32 	%r14, %r82, %r12;
	shl.b32 	%r83, %r12, 1;
	add.s32 	%r15, %r13, %r83;
	setp.gt.s32 	%p19, %r15, 0;
	mov.f32 	%f280, 0f00000000;
	mov.f32 	%f279, %f280;
	@%p19 bra 	$L__BB0_7;
$L__BB0_4:
	mul.f32 	%f257, %f279, %f279;
	fma.rn.f32 	%f258, %f280, %f280, %f257;
	sqrt.rn.f32 	%f4, %f258;
	cvt.f64.f32 	%fd10, %f4;
	setp.leu.f64 	%p32, %fd10, 0d3EB0C6F7A0B5ED8D;
	@%p32 bra 	$L__BB0_6;
	div.rn.f32 	%f259, %f280, %f4;
	div.rn.f32 	%f260, %f279, %f4;
	mul.f32 	%f261, %f54, %f259;
	fma.rn.f32 	%f262, %f55, %f261, %f1;
	st.global.f32 	[%rd9], %f262;
	mul.f32 	%f263, %f54, %f260;
	ld.global.f32 	%f264, [%rd10];
	fma.rn.f32 	%f265, %f55, %f263, %f264;
	st.global.f32 	[%rd10], %f265;
	ld.global.f32 	%f266, [%rd9];
	cvt.rn.f32.s32 	%f267, %r14;
	max.f32 	%f268, %f266, %f267;
	sub.s32 	%r101, %r50, %r12;
	shr.u32 	%r102, %r13, 31;
	add.s32 	%r103, %r13, %r102;
	shr.s32 	%r104, %r103, 1;
	sub.s32 	%r105, %r101, %r104;
	cvt.rn.f32.s32 	%f269, %r105;
	min.f32 	%f270, %f268, %f269;
	st.global.f32 	[%rd9], %f270;
	ld.global.f32 	%f271, [%rd10];
	max.f32 	%f272, %f271, %f267;
	sub.s32 	%r106, %r49, %r12;
	sub.s32 	%r107, %r106, %r104;
	cvt.rn.f32.s32 	%f273, %r107;
	min.f32 	%f274, %f272, %f273;
	st.global.f32 	[%rd10], %f274;
$L__BB0_6:
	add.s32 	%r110, %r110, %r3;
	setp.lt.s32 	%p33, %r110, %r52;
	@%p33 bra 	$L__BB0_3;
	bra.uni 	$L__BB0_37;
$L__BB0_7:
	ld.param.u32 	%r109, [_Z16yaalUpdateKernelPfiiiiS_S_S_PiS_ffii_param_13];
	ld.param.u32 	%r108, [_Z16yaalUpdateKernelPfiiiiS_S_S_PiS_ffii_param_12];
	ld.global.f32 	%f146, [%rd10];
	mov.f32 	%f147, 0f3F000000;
	copysign.f32 	%f148, %f146, %f147;
	add.rz.f32 	%f149, %f146, %f148;
	cvt.rzi.f32.f32 	%f150, %f149;
	cvt.rzi.s32.f32 	%r85, %f150;
	copysign.f32 	%f151, %f1, %f147;
	add.rz.f32 	%f152, %f1, %f151;
	cvt.rzi.f32.f32 	%f153, %f152;
	cvt.rzi.s32.f32 	%r86, %f153;
	add.s32 	%r87, %r109, %r14;
	sub.s32 	%r17, %r85, %r87;
	add.s32 	%r88, %r108, %r14;
	sub.s32 	%r18, %r86, %r88;
	mul.lo.s32 	%r19, %r110, %r51;
	cvt.rn.f32.s32 	%f154, %r13;
	mul.f32 	%f5, %f154, 0f3F000000;
	mov.f32 	%f279, 0f00000000;
	mov.b32 	%r111, 0;
	mov.f32 	%f280, %f279;
$L__BB0_8:
	add.s32 	%r90, %r17, %r111;
	mad.lo.s32 	%r21, %r90, %r50, %r18;
	sub.s32 	%r91, %r111, %r12;
	cvt.rn.f32.s32 	%f155, %r91;
	sub.f32 	%f8, %f155, %f5;
	mul.f32 	%f9, %f8, %f8;
	mov.b32 	%r112, 0;
$L__BB0_9:
	setp.lt.u32 	%p20, %r51, 16;
	add.s32 	%r93, %r21, %r112;
	mul.lo.s32 	%r23, %r93, %r51;
	mov.f32 	%f288, 0f00000000;
	mov.b32 	%r117, 0;
	@%p20 bra 	$L__BB0_12;
	mov.f32 	%f288, 0f00000000;
	mov.u32 	%r113, %r19;
	mov.u32 	%r114, %r23;
	mov.u32 	%r115, %r10;
$L__BB0_11:
	.pragma "nounroll";
	mul.wide.s32 	%rd29, %r114, 4;
	add.s64 	%rd30, %rd7, %rd29;
	mul.wide.s32 	%rd31, %r113, 4;
	add.s64 	%rd32, %rd8, %rd31;
	ld.global.f32 	%f159, [%rd30+-32];
	ld.global.f32 	%f160, [%rd32+-32];
	fma.rn.f32 	%f161, %f159, %f160, %f288;
	ld.global.f32 	%f162, [%rd30+-28];
	ld.global.f32 	%f163, [%rd32+-28];
	fma.rn.f32 	%f164, %f162, %f163, %f161;
	ld.global.f32 	%f165, [%rd30+-24];
	ld.global.f32 	%f166, [%rd32+-24];
	fma.rn.f32 	%f167, %f165, %f166, %f164;
	ld.global.f32 	%f168, [%rd30+-20];
	ld.global.f32 	%f169, [%rd32+-20];
	fma.rn.f32 	%f170, %f168, %f169, %f167;
	ld.global.f32 	%f171, [%rd30+-16];
	ld.global.f32 	%f172, [%rd32+-16];
	fma.rn.f32 	%f173, %f171, %f172, %f170;
	ld.global.f32 	%f174, [%rd30+-12];
	ld.global.f32 	%f175, [%rd32+-12];
	fma.rn.f32 	%f176, %f174, %f175, %f173;
	ld.global.f32 	%f177, [%rd30+-8];
	ld.global.f32 	%f178, [%rd32+-8];
	fma.rn.f32 	%f179, %f177, %f178, %f176;
	ld.global.f32 	%f180, [%rd30+-4];
	ld.global.f32 	%f181, [%rd32+-4];
	fma.rn.f32 	%f182, %f180, %f181, %f179;
	ld.global.f32 	%f183, [%rd30];
	ld.global.f32 	%f184, [%rd32];
	fma.rn.f32 	%f185, %f183, %f184, %f182;
	ld.global.f32 	%f186, [%rd30+4];
	ld.global.f32 	%f187, [%rd32+4];
	fma.rn.f32 	%f188, %f186, %f187, %f185;
	ld.global.f32 	%f189, [%rd30+8];
	ld.global.f32 	%f190, [%rd32+8];
	fma.rn.f32 	%f191, %f189, %f190, %f188;
	ld.global.f32 	%f192, [%rd30+12];
	ld.global.f32 	%f193, [%rd32+12];
	fma.rn.f32 	%f194, %f192, %f193, %f191;
	ld.global.f32 	%f195, [%rd30+16];
	ld.global.f32 	%f196, [%rd32+16];
	fma.rn.f32 	%f197, %f195, %f196, %f194;
	ld.global.f32 	%f198, [%rd30+20];
	ld.global.f32 	%f199, [%rd32+20];
	fma.rn.f32 	%f200, %f198, %f199, %f197;
	ld.global.f32 	%f201, [%rd30+24];
	ld.global.f32 	%f202, [%rd32+24];
	fma.rn.f32 	%f203, %f201, %f202, %f200;
	ld.global.f32 	%f204, [%rd30+28];
	ld.global.f32 	%f205, [%rd32+28];
	fma.rn.f32 	%f288, %f204, %f205, %f203;
	add.s32 	%r115, %r115, 16;
	add.s32 	%r114, %r114, 16;
	add.s32 	%r113, %r113, 16;
	setp.ne.s32 	%p21, %r115, 0;
	mov.u32 	%r117, %r8;
	@%p21 bra 	$L__BB0_11;
$L__BB0_12:
	setp.eq.s32 	%p22, %r4, 0;
	@%p22 bra 	$L__BB0_22;
	setp.lt.u32 	%p23, %r5, 7;
	@%p23 bra 	$L__BB0_15;
	add.s32 	%r94, %r117, %r23;
	mul.wide.s32 	%rd33, %r94, 4;
	add.s64 	%rd34, %rd2, %rd33;
	ld.global.f32 	%f207, [%rd34];
	add.s32 	%r95, %r117, %r19;
	mul.wide.s32 	%rd35, %r95, 4;
	add.s64 	%rd36, %rd1, %rd35;
	ld.global.f32 	%f208, [%rd36];
	fma.rn.f32 	%f209, %f207, %f208, %f288;
	ld.global.f32 	%f210, [%rd34+4];
	ld.global.f32 	%f211, [%rd36+4];
	fma.rn.f32 	%f212, %f210, %f211, %f209;
	ld.global.f32 	%f213, [%rd34+8];
	ld.global.f32 	%f214, [%rd36+8];
	fma.rn.f32 	%f215, %f213, %f214, %f212;
	ld.global.f32 	%f216, [%rd34+12];
	ld.global.f32 	%f217, [%rd36+12];
	fma.rn.f32 	%f218, %f216, %f217, %f215;
	ld.global.f32 	%f219, [%rd34+16];
	ld.global.f32 	%f220, [%rd36+16];
	fma.rn.f32 	%f221, %f219, %f220, %f218;
	ld.global.f32 	%f222, [%rd34+20];
	ld.global.f32 	%f223, [%rd36+20];
	fma.rn.f32 	%f224, %f222, %f223, %f221;
	ld.global.f32 	%f225, [%rd34+24];
	ld.global.f32 	%f226, [%rd36+24];
	fma.rn.f32 	%f227, %f225, %f226, %f224;
	ld.global.f32 	%f228, [%rd34+28];
	ld.global.f32 	%f229, [%rd36+28];
	fma.rn.f32 	%f288, %f228, %f229, %f227;
	add.s32 	%r117, %r117, 8;
$L__BB0_15:
	setp.eq.s32 	%p24, %r6, 0;
	@%p24 bra 	$L__BB0_22;
	setp.lt.u32 	%p25, %r7, 3;
	@%p25 bra 	$L__BB0_18;
	add.s32 	%r96, %r117, %r23;
	mul.wide.s32 	%rd37, %r96, 4;
	add.s64 	%rd38, %rd2, %rd37;
	ld.global.f32 	%f231, [%rd38];
	add.s32 	%r97, %r117, %r19;
	mul.wide.s32 	%rd39, %r97, 4;
	add.s64 	%rd40, %rd1, %rd39;
	ld.global.f32 	%f232, [%rd40];
	fma.rn.f32 	%f233, %f231, %f232, %f288;
	ld.global.f32 	%f234, [%rd38+4];
	ld.global.f32 	%f235, [%rd40+4];
	fma.rn.f32 	%f236, %f234, %f235, %f233;
	ld.global.f32 	%f237, [%rd38+8];
	ld.global.f32 	%f238, [%rd40+8];
	fma.rn.f32 	%f239, %f237, %f238, %f236;
	ld.global.f32 	%f240, [%rd38+12];
	ld.global.f32 	%f241, [%rd40+12];
	fma.rn.f32 	%f288, %f240, %f241, %f239;
	add.s32 	%r117, %r117, 4;
$L__BB0_18:
	setp.eq.s32 	%p26, %r9, 0;
	@%p26 bra 	$L__BB0_22;
	setp.eq.s32 	%p27, %r9, 1;
	add.s32 	%r98, %r117, %r23;
	mul.wide.s32 	%rd41, %r98, 4;
	add.s64 	%rd11, %rd2, %rd41;
	ld.global.f32 	%f242, [%rd11];
	add.s32 	%r99, %r117, %r19;
	mul.wide.s32 	%rd42, %r99, 4;
	add.s64 	%rd12, %rd1, %rd42;
	ld.global.f32 	%f243, [%rd12];
	fma.rn.f32 	%f288, %f242, %f243, %f288;
	@%p27 bra 	$L__BB0_22;
	setp.eq.s32 	%p28, %r9, 2;
	ld.global.f32 	%f244, [%rd11+4];
	ld.global.f32 	%f245, [%rd12+4];
	fma.rn.f32 	%f288, %f244, %f245, %f288;
	@%p28 bra 	$L__BB0_22;
	ld.global.f32 	%f246, [%rd11+8];
	ld.global.f32 	%f247, [%rd12+8];
	fma.rn.f32 	%f288, %f246, %f247, %f288;
$L__BB0_22:
	sub.s32 	%r100, %r112, %r12;
	cvt.rn.f32.s32 	%f248, %r100;
	sub.f32 	%f249, %f248, %f5;
	fma.rn.f32 	%f250, %f249, %f249, %f9;
	sqrt.rn.f32 	%f251, %f250;
	cvt.f64.f32 	%fd9, %f251;
	setp.lt.f64 	%p29, %fd9, 0d3EB0C6F7A0B5ED8D;
	selp.f32 	%f252, 0f358637BD, %f251, %p29;
	mul.f32 	%f253, %f8, %f288;
	div.rn.f32 	%f254, %f253, %f252;
	add.f32 	%f280, %f280, %f254;
	mul.f32 	%f255, %f249, %f288;
	div.rn.f32 	%f256, %f255, %f252;
	add.f32 	%f279, %f279, %f256;
	add.s32 	%r112, %r112, 1;
	setp.ne.s32 	%p30, %r112, %r15;
	@%p30 bra 	$L__BB0_9;
	add.s32 	%r111, %r111, 1;
	setp.eq.s32 	%p31, %r111, %r15;
	@%p31 bra 	$L__BB0_4;
	bra.uni 	$L__BB0_8;
$L__BB0_24:
	cvt.s64.s32 	%rd13, %r110;
	mul.wide.s32 	%rd20, %r110, 4;
	add.s64 	%rd21, %rd4, %rd20;
	ld.global.u32 	%r38, [%rd21];
	add.s64 	%rd22, %rd3, %rd20;
	ld.global.f32 	%f57, [%rd22];
	cvt.rzi.s32.f32 	%r39, %f57;
	shl.b32 	%r58, %r38, 1;
	add.s32 	%r40, %r39, %r58;
	setp.lt.s32 	%p3, %r40, 1;
	mov.f32 	%f297, 0f00000000;
	mov.f32 	%f298, %f297;
	@%p3 bra 	$L__BB0_34;
	cvt.rn.f32.s32 	%f59, %r39;
	mul.f32 	%f28, %f59, 0f3F000000;
	and.b32  	%r41, %r40, 3;
	and.b32  	%r42, %r40, 2147483644;
	mov.f32 	%f298, 0f00000000;
	mov.b32 	%r120, 0;
	mov.f32 	%f297, %f298;
$L__BB0_26:
	setp.lt.u32 	%p4, %r40, 4;
	sub.s32 	%r61, %r120, %r38;
	cvt.rn.f32.s32 	%f61, %r61;
	sub.f32 	%f31, %f61, %f28;
	mul.f32 	%f32, %f31, %f31;
	mov.b32 	%r122, 0;
	@%p4 bra 	$L__BB0_29;
	mul.f32 	%f33, %f31, 0f00000000;
	mov.b32 	%r121, 0;
$L__BB0_28:
	sub.s32 	%r63, %r121, %r38;
	cvt.rn.f32.s32 	%f62, %r63;
	sub.f32 	%f63, %f62, %f28;
	fma.rn.f32 	%f64, %f63, %f63, %f32;
	sqrt.rn.f32 	%f65, %f64;
	cvt.f64.f32 	%fd1, %f65;
	setp.lt.f64 	%p5, %fd1, 0d3EB0C6F7A0B5ED8D;
	selp.f32 	%f66, 0f358637BD, %f65, %p5;
	div.rn.f32 	%f67, %f33, %f66;
	add.f32 	%f68, %f297, %f67;
	mul.f32 	%f69, %f63, 0f00000000;
	div.rn.f32 	%f70, %f69, %f66;
	add.f32 	%f71, %f298, %f70;
	add.s32 	%r64, %r63, 1;
	cvt.rn.f32.s32 	%f72, %r64;
	sub.f32 	%f73, %f72, %f28;
	fma.rn.f32 	%f74, %f73, %f73, %f32;
	sqrt.rn.f32 	%f75, %f74;
	cvt.f64.f32 	%fd2, %f75;
	setp.lt.f64 	%p6, %fd2, 0d3EB0C6F7A0B5ED8D;
	selp.f32 	%f76, 0f358637BD, %f75, %p6;
	div.rn.f32 	%f77, %f33, %f76;
	add.f32 	%f78, %f68, %f77;
	mul.f32 	%f79, %f73, 0f00000000;
	div.rn.f32 	%f80, %f79, %f76;
	add.f32 	%f81, %f71, %f80;
	add.s32 	%r65, %r63, 2;
	cvt.rn.f32.s32 	%f82, %r65;
	sub.f32 	%f83, %f82, %f28;
	fma.rn.f32 	%f84, %f83, %f83, %f32;
	sqrt.rn.f32 	%f85, %f84;
	cvt.f64.f32 	%fd3, %f85;
	setp.lt.f64 	%p7, %fd3, 0d3EB0C6F7A0B5ED8D;
	selp.f32 	%f86, 0f358637BD, %f85, %p7;
	div.rn.f32 	%f87, %f33, %f86;
	add.f32 	%f88, %f78, %f87;
	mul.f32 	%f89, %f83, 0f00000000;
	div.rn.f32 	%f90, %f89, %f86;
	add.f32 	%f91, %f81, %f90;
	add.s32 	%r66, %r63, 3;
	cvt.rn.f32.s32 	%f92, %r66;
	sub.f32 	%f93, %f92, %f28;
	fma.rn.f32 	%f94, %f93, %f93, %f32;
	sqrt.rn.f32 	%f95, %f94;
	cvt.f64.f32 	%fd4, %f95;
	setp.lt.f64 	%p8, %fd4, 0d3EB0C6F7A0B5ED8D;
	selp.f32 	%f96, 0f358637BD, %f95, %p8;
	div.rn.f32 	%f97, %f33, %f96;
	add.f32 	%f297, %f88, %f97;
	mul.f32 	%f98, %f93, 0f00000000;
	div.rn.f32 	%f99, %f98, %f96;
	add.f32 	%f298, %f91, %f99;
	add.s32 	%r121, %r121, 4;
	setp.ne.s32 	%p9, %r121, %r42;
	mov.u32 	%r122, %r42;
	@%p9 bra 	$L__BB0_28;
$L__BB0_29:
	setp.eq.s32 	%p10, %r41, 0;
	@%p10 bra 	$L__BB0_33;
	setp.eq.s32 	%p11, %r41, 1;
	sub.s32 	%r67, %r122, %r38;
	cvt.rn.f32.s32 	%f100, %r67;
	sub.f32 	%f101, %f100, %f28;
	fma.rn.f32 	%f102, %f101, %f101, %f32;
	sqrt.rn.f32 	%f103, %f102;
	cvt.f64.f32 	%fd5, %f103;
	setp.lt.f64 	%p12, %fd5, 0d3EB0C6F7A0B5ED8D;
	selp.f32 	%f104, 0f358637BD, %f103, %p12;
	mul.f32 	%f42, %f31, 0f00000000;
	div.rn.f32 	%f105, %f42, %f104;
	add.f32 	%f297, %f297, %f105;
	mul.f32 	%f106, %f101, 0f00000000;
	div.rn.f32 	%f107, %f106, %f104;
	add.f32 	%f298, %f298, %f107;
	@%p11 bra 	$L__BB0_33;
	setp.eq.s32 	%p13, %r41, 2;
	add.s32 	%r69, %r67, 1;
	cvt.rn.f32.s32 	%f108, %r69;
	sub.f32 	%f109, %f108, %f28;
	fma.rn.f32 	%f110, %f109, %f109, %f32;
	sqrt.rn.f32 	%f111, %f110;
	cvt.f64.f32 	%fd6, %f111;
	setp.lt.f64 	%p14, %fd6, 0d3EB0C6F7A0B5ED8D;
	selp.f32 	%f112, 0f358637BD, %f111, %p14;
	div.rn.f32 	%f113, %f42, %f112;
	add.f32 	%f297, %f297, %f113;
	mul.f32 	%f114, %f109, 0f00000000;
	div.rn.f32 	%f115, %f114, %f112;
	add.f32 	%f298, %f298, %f115;
	@%p13 bra 	$L__BB0_33;
	add.s32 	%r71, %r67, 2;
	cvt.rn.f32.s32 	%f116, %r71;
	sub.f32 	%f117, %f116, %f28;
	fma.rn.f32 	%f118, %f117, %f117, %f32;
	sqrt.rn.f32 	%f119, %f118;
	cvt.f64.f32 	%fd7, %f119;
	setp.lt.f64 	%p15, %fd7, 0d3EB0C6F7A0B5ED8D;
	selp.f32 	%f120, 0f358637BD, %f119, %p15;
	div.rn.f32 	%f121, %f42, %f120;
	add.f32 	%f297, %f297, %f121;
	mul.f32 	%f122, %f117, 0f00000000;
	div.rn.f32 	%f123, %f122, %f120;
	add.f32 	%f298, %f298, %f123;
$L__BB0_33:
	add.s32 	%r120, %r120, 1;
	setp.ne.s32 	%p16, %r120, %r40;
	@%p16 bra 	$L__BB0_26;
$L__BB0_34:
	mul.f32 	%f124, %f298, %f298;
	fma.rn.f32 	%f125, %f297, %f297, %f124;
	sqrt.rn.f32 	%f53, %f125;
	cvt.f64.f32 	%fd8, %f53;
	setp.leu.f64 	%p17, %fd8, 0d3EB0C6F7A0B5ED8D;
	@%p17 bra 	$L__BB0_36;
	shl.b64 	%rd23, %rd13, 2;
	add.s64 	%rd24, %rd6, %rd23;
	add.s64 	%rd25, %rd5, %rd23;
	div.rn.f32 	%f126, %f297, %f53;
	div.rn.f32 	%f127, %f298, %f53;
	mul.f32 	%f128, %f54, %f126;
	ld.global.f32 	%f129, [%rd24];
	fma.rn.f32 	%f130, %f55, %f128, %f129;
	st.global.f32 	[%rd24], %f130;
	mul.f32 	%f131, %f54, %f127;
	ld.global.f32 	%f132, [%rd25];
	fma.rn.f32 	%f133, %f55, %f131, %f132;
	st.global.f32 	[%rd25], %f133;
	ld.global.f32 	%f134, [%rd24];
	shr.u32 	%r72, %r39, 31;
	add.s32 	%r73, %r39, %r72;
	shr.s32 	%r74, %r73, 1;
	add.s32 	%r75, %r74, %r38;
	cvt.rn.f32.s32 	%f135, %r75;
	max.f32 	%f136, %f134, %f135;
	sub.s32 	%r76, %r50, %r38;
	sub.s32 	%r77, %r76, %r74;
	cvt.rn.f32.s32 	%f137, %r77;
	min.f32 	%f138, %f136, %f137;
	st.global.f32 	[%rd24], %f138;
	ld.global.f32 	%f139, [%rd25];
	max.f32 	%f140, %f139, %f135;
	sub.s32 	%r78, %r49, %r38;
	sub.s32 	%r79, %r78, %r74;
	cvt.rn.f32.s32 	%f141, %r79;
	min.f32 	%f142, %f140, %f141;
	st.global.f32 	[%rd25], %f142;
$L__BB0_36:
	add.s32 	%r110, %r110, %r3;
	setp.lt.s32 	%p18, %r110, %r52;
	@%p18 bra 	$L__BB0_24;
$L__BB0_37:
	ret;

}


// ===== COMPILED SASS (sm_100) =====

	.target	sm_100

	.elftype	@"ET_EXEC"


//--------------------- .note.nv.tkinfo           --------------------------
	.section	.note.nv.tkinfo,"",@"SHT_NOTE"
	.sectionflags	@"SHF_NOTE_NV_TKINFO"
	.tkinfo
        /*0018*/ 	.word	0x00000002
        /*0030*/ 	.string	""
        /*0030*/ 	.string	"ptxas"
        /*0030*/ 	.string	"Cuda compilation tools, release 13.0, V13.0.88"
        /*0030*/ 	.string	"Build cuda_13.0.r13.0/compiler.36424714_0"
        /*0030*/ 	.string	"-arch sm_100 -m 64 "



//--------------------- .note.nv.cuinfo           --------------------------
	.section	.note.nv.cuinfo,"",@"SHT_NOTE"
	.sectionflags	@"SHF_NOTE_NV_CUINFO"
        /*0018*/ 	.short	0x0002
        /*001a*/ 	.short	0x0064
        /*001c*/ 	.short	0x0082
	.zero		2


//--------------------- .nv.info                  --------------------------
	.section	.nv.info,"",@"SHT_CUDA_INFO"
	.align	4


	//----- nvinfo : EIATTR_REGCOUNT
	.align		4
        /*0000*/ 	.byte	0x04, 0x2f
        /*0002*/ 	.short	(.L_1 - .L_0)
	.align		4
.L_0:
        /*0004*/ 	.word	index@(_Z16yaalUpdateKernelPfiiiiS_S_S_PiS_ffii)
        /*0008*/ 	.word	0x00000028


	//----- nvinfo : EIATTR_FRAME_SIZE
	.align		4
.L_1:
        /*000c*/ 	.byte	0x04, 0x11
        /*000e*/ 	.short	(.L_3 - .L_2)
	.align		4
.L_2:
        /*0010*/ 	.word	index@($__internal_1_$__cuda_sm3x_div_rn_noftz_f32_slowpath)
        /*0014*/ 	.word	0x00000000


	//----- nvinfo : EIATTR_FRAME_SIZE
	.align		4
.L_3:
        /*0018*/ 	.byte	0x04, 0x11
        /*001a*/ 	.short	(.L_5 - .L_4)
	.align		4
.L_4:
        /*001c*/ 	.word	index@($__internal_0_$__cuda_sm20_sqrt_rn_f32_slowpath)
        /*0020*/ 	.word	0x00000000


	//----- nvinfo : EIATTR_FRAME_SIZE
	.align		4
.L_5:
        /*0024*/ 	.byte	0x04, 0x11
        /*0026*/ 	.short	(.L_7 - .L_6)
	.align		4
.L_6:
        /*0028*/ 	.word	index@(_Z16yaalUpdateKernelPfiiiiS_S_S_PiS_ffii)
        /*002c*/ 	.word	0x00000000


	//----- nvinfo : EIATTR_MIN_STACK_SIZE
	.align		4
.L_7:
        /*0030*/ 	.byte	0x04, 0x12
        /*0032*/ 	.short	(.L_9 - .L_8)
	.align		4
.L_8:
        /*0034*/ 	.word	index@(_Z16yaalUpdateKernelPfiiiiS_S_S_PiS_ffii)
        /*0038*/ 	.word	0x00000000
.L_9:


//--------------------- .nv.compat                --------------------------
	.section	.nv.compat,"",@"SHT_CUDA_COMPAT_INFO"
	.align	4
        /*0000*/ 	.byte	0x02, 0x09, 0x00, 0x00, 0x02, 0x02, 0x01, 0x00, 0x02, 0x05, 0x05, 0x00, 0x03, 0x07, 0x01, 0x01
        /*0010*/ 	.byte	0x02, 0x03, 0x00, 0x00, 0x02, 0x06, 0x01, 0x00, 0x04, 0x0b, 0x08, 0x00, 0x01, 0x00, 0x00, 0x00
        /*0020*/ 	.byte	0x00, 0x00, 0x00, 0x00


//--------------------- .nv.info._Z16yaalUpdateKernelPfiiiiS_S_S_PiS_ffii --------------------------
	.section	.nv.info._Z16yaalUpdateKernelPfiiiiS_S_S_PiS_ffii,"",@"SHT_CUDA_INFO"
	.sectionflags	@""
	.align	4


	//----- nvinfo : EIATTR_CUDA_API_VERSION
	.align		4
        /*0000*/ 	.byte	0x04, 0x37
        /*0002*/ 	.short	(.L_11 - .L_10)
.L_10:
        /*0004*/ 	.word	0x00000082


	//----- nvinfo : EIATTR_KPARAM_INFO
	.align		4
.L_11:
        /*0008*/ 	.byte	0x04, 0x17
        /*000a*/ 	.short	(.L_13 - .L_12)
.L_12:
        /*000c*/ 	.word	0x00000000
        /*0010*/ 	.short	0x000d
        /*0012*/ 	.short	0x004c
        /*0014*/ 	.byte	0x00, 0xf0, 0x11, 0x00


	//----- nvinfo : EIATTR_KPARAM_INFO
	.align		4
.L_13:
        /*0018*/ 	.byte	0x04, 0x17
        /*001a*/ 	.short	(.L_15 - .L_14)
.L_14:
        /*001c*/ 	.word	0x00000000
        /*0020*/ 	.short	0x000c
        /*0022*/ 	.short	0x0048
        /*0024*/ 	.byte	0x00, 0xf0, 0x11, 0x00


	//----- nvinfo : EIATTR_KPARAM_INFO
	.align		4
.L_15:
        /*0028*/ 	.byte	0x04, 0x17
        /*002a*/ 	.short	(.L_17 - .L_16)
.L_16:
        /*002c*/ 	.word	0x00000000
        /*0030*/ 	.short	0x000b
        /*0032*/ 	.short	0x0044
        /*0034*/ 	.byte	0x00, 0xf0, 0x11, 0x00


	//----- nvinfo : EIATTR_KPARAM_INFO
	.align		4
.L_17:
        /*0038*/ 	.byte	0x04, 0x17
        /*003a*/ 	.short	(.L_19 - .L_18)
.L_18:
        /*003c*/ 	.word	0x00000000
        /*0040*/ 	.short	0x000a
        /*0042*/ 	.short	0x0040
        /*0044*/ 	.byte	0x00, 0xf0, 0x11, 0x00


	//----- nvinfo : EIATTR_KPARAM_INFO
	.align		4
.L_19:
        /*0048*/ 	.byte	0x04, 0x17
        /*004a*/ 	.short	(.L_21 - .L_20)
.L_20:
        /*004c*/ 	.word	0x00000000
        /*0050*/ 	.short	0x0009
        /*0052*/ 	.short	0x0038
        /*0054*/ 	.byte	0x00, 0xf5, 0x21, 0x00


	//----- nvinfo : EIATTR_KPARAM_INFO
	.align		4
.L_21:
        /*0058*/ 	.byte	0x04, 0x17
        /*005a*/ 	.short	(.L_23 - .L_22)
.L_22:
        /*005c*/ 	.word	0x00000000
        /*0060*/ 	.short	0x0008
        /*0062*/ 	.short	0x0030
        /*0064*/ 	.byte	0x00, 0xf5, 0x21, 0x00


	//----- nvinfo : EIATTR_KPARAM_INFO
	.align		4
.L_23:
        /*0068*/ 	.byte	0x04, 0x17
        /*006a*/ 	.short	(.L_25 - .L_24)
.L_24:
        /*006c*/ 	.word	0x00000000
        /*0070*/ 	.short	0x0007
        /*0072*/ 	.short	0x0028
        /*0074*/ 	.byte	0x00, 0xf5, 0x21, 0x00


	//----- nvinfo : EIATTR_KPARAM_INFO
	.align		4
.L_25:
        /*0078*/ 	.byte	0x04, 0x17
        /*007a*/ 	.short	(.L_27 - .L_26)
.L_26:
        /*007c*/ 	.word	0x00000000
        /*0080*/ 	.short	0x0006
        /*0082*/ 	.short	0x0020
        /*0084*/ 	.byte	0x00, 0xf5, 0x21, 0x00


	//----- nvinfo : EIATTR_KPARAM_INFO
	.align		4
.L_27:
        /*0088*/ 	.byte	0x04, 0x17
        /*008a*/ 	.short	(.L_29 - .L_28)
.L_28:
        /*008c*/ 	.word	0x00000000
        /*0090*/ 	.short	0x0005
        /*0092*/ 	.short	0x0018
        /*0094*/ 	.byte	0x00, 0xf5, 0x21, 0x00


	//----- nvinfo : EIATTR_KPARAM_INFO
	.align		4
.L_29:
        /*0098*/ 	.byte	0x04, 0x17
        /*009a*/ 	.short	(.L_31 - .L_30)
.L_30:
        /*009c*/ 	.word	0x00000000
        /*00a0*/ 	.short	0x0004
        /*00a2*/ 	.short	0x0014
        /*00a4*/ 	.byte	0x00, 0xf0, 0x11, 0x00


	//----- nvinfo : EIATTR_KPARAM_INFO
	.align		4
.L_31:
        /*00a8*/ 	.byte	0x04, 0x17
        /*00aa*/ 	.short	(.L_33 - .L_32)
.L_32:
        /*00ac*/ 	.word	0x00000000
        /*00b0*/ 	.short	0x0003
        /*00b2*/ 	.short	0x0010
        /*00b4*/ 	.byte	0x00, 0xf0, 0x11, 0x00


	//----- nvinfo : EIATTR_KPARAM_INFO
	.align		4
.L_33:
        /*00b8*/ 	.byte	0x04, 0x17
        /*00ba*/ 	.short	(.L_35 - .L_34)
.L_34:
        /*00bc*/ 	.word	0x00000000
        /*00c0*/ 	.short	0x0002
        /*00c2*/ 	.short	0x000c
        /*00c4*/ 	.byte	0x00, 0xf0, 0x11, 0x00


	//----- nvinfo : EIATTR_KPARAM_INFO
	.align		4
.L_35:
        /*00c8*/ 	.byte	0x04, 0x17
        /*00ca*/ 	.short	(.L_37 - .L_36)
.L_36:
        /*00cc*/ 	.word	0x00000000
        /*00d0*/ 	.short	0x0001
        /*00d2*/ 	.short	0x0008
        /*00d4*/ 	.byte	0x00, 0xf0, 0x11, 0x00


	//----- nvinfo : EIATTR_KPARAM_INFO
	.align		4
.L_37:
        /*00d8*/ 	.byte	0x04, 0x17
        /*00da*/ 	.short	(.L_39 - .L_38)
.L_38:
        /*00dc*/ 	.word	0x00000000
        /*00e0*/ 	.short	0x0000
        /*00e2*/ 	.short	0x0000
        /*00e4*/ 	.byte	0x00, 0xf5, 0x21, 0x00


	//----- nvinfo : EIATTR_SPARSE_MMA_MASK
	.align		4
.L_39:
        /*00e8*/ 	.byte	0x03, 0x50
        /*00ea*/ 	.short	0x0000


	//----- nvinfo : EIATTR_MAXREG_COUNT
	.align		4
        /*00ec*/ 	.byte	0x03, 0x1b
        /*00ee*/ 	.short	0x00ff


	//----- nvinfo : EIATTR_MERCURY_ISA_VERSION
	.align		4
        /*00f0*/ 	.byte	0x03, 0x5f
        /*00f2*/ 	.short	0x0101


	//----- nvinfo : EIATTR_VRC_CTA_INIT_COUNT
	.align		4
        /*00f4*/ 	.byte	0x02, 0x4a
	.zero		1
	.zero		1


	//----- nvinfo : EIATTR_EXIT_INSTR_OFFSETS
	.align		4
        /*00f8*/ 	.byte	0x04, 0x1c
        /*00fa*/ 	.short	(.L_41 - .L_40)


	//   ....[0]....
.L_40:
        /*00fc*/ 	.word	0x00000080


	//   ....[1]....
        /*0100*/ 	.word	0x000020c0


	//   ....[2]....
        /*0104*/ 	.word	0x00003670


	//----- nvinfo : EIATTR_CRS_STACK_SIZE
	.align		4
.L_41:
        /*0108*/ 	.byte	0x04, 0x1e
        /*010a*/ 	.short	(.L_43 - .L_42)
.L_42:
        /*010c*/ 	.word	0x00000000


	//----- nvinfo : EIATTR_CBANK_PARAM_SIZE
	.align		4
.L_43:
        /*0110*/ 	.byte	0x03, 0x19
        /*0112*/ 	.short	0x0050


	//----- nvinfo : EIATTR_PARAM_CBANK
	.align		4
        /*0114*/ 	.byte	0x04, 0x0a
        /*0116*/ 	.short	(.L_45 - .L_44)
	.align		4
.L_44:
        /*0118*/ 	.word	index@(.nv.constant0._Z16yaalUpdateKernelPfiiiiS_S_S_PiS_ffii)
        /*011c*/ 	.short	0x0380
        /*011e*/ 	.short	0x0050


	//----- nvinfo : EIATTR_SW_WAR
	.align		4
.L_45:
        /*0120*/ 	.byte	0x04, 0x36
        /*0122*/ 	.short	(.L_47 - .L_46)
.L_46:
        /*0124*/ 	.word	0x00000008
.L_47:


//--------------------- .nv.callgraph             --------------------------
	.section	.nv.callgraph,"",@"SHT_CUDA_CALLGRAPH"
	.align	4
	.sectionentsize	8
	.align		4
        /*0000*/ 	.word	0x00000000
	.align		4
        /*0004*/ 	.word	0xffffffff
	.align		4
        /*0008*/ 	.word	0x00000000
	.align		4
        /*000c*/ 	.word	0xfffffffe
	.align		4
        /*0010*/ 	.word	0x00000000
	.align		4
        /*0014*/ 	.word	0xfffffffd
	.align		4
        /*0018*/ 	.word	0x00000000
	.align		4
        /*001c*/ 	.word	0xfffffffc


//--------------------- .text._Z16yaalUpdateKernelPfiiiiS_S_S_PiS_ffii --------------------------
	.section	.text._Z16yaalUpdateKernelPfiiiiS_S_S_PiS_ffii,"ax",@progbits
	.align	128
        .global         _Z16yaalUpdateKernelPfiiiiS_S_S_PiS_ffii
        .type           _Z16yaalUpdateKernelPfiiiiS_S_S_PiS_ffii,@function
        .size           _Z16yaalUpdateKernelPfiiiiS_S_S_PiS_ffii,(.L_x_111 - _Z16yaalUpdateKernelPfiiiiS_S_S_PiS_ffii)
        .other          _Z16yaalUpdateKernelPfiiiiS_S_S_PiS_ffii,@"STO_CUDA_ENTRY STV_DEFAULT"
_Z16yaalUpdateKernelPfiiiiS_S_S_PiS_ffii:
.text._Z16yaalUpdateKernelPfiiiiS_S_S_PiS_ffii:
[----:B------:R-:W-:Y:S01]  /*0000*/  LDC R1, c[0x0][0x37c] ;  /* 0x0000df00ff017b82 */ /* 0x000fe20000000800 */
[----:B------:R-:W0:Y:S01]  /*0010*/  S2R R3, SR_TID.X ;  /* 0x0000000000037919 */ /* 0x000e220000002100 */
[----:B------:R-:W1:Y:S06]  /*0020*/  LDCU UR4, c[0x0][0x360] ;  /* 0x00006c00ff0477ac */ /* 0x000e6c0008000800 */
[----:B------:R-:W0:Y:S01]  /*0030*/  S2UR UR5, SR_CTAID.X ;  /* 0x00000000000579c3 */ /* 0x000e220000002500 */
[----:B------:R-:W2:Y:S07]  /*0040*/  LDCU UR6, c[0x0][0x394] ;  /* 0x00007280ff0677ac */ /* 0x000eae0008000800 */
[----:B------:R-:W0:Y:S02]  /*0050*/  LDC R0, c[0x0][0x360] ;  /* 0x0000d800ff007b82 */ /* 0x000e240000000800 */
[----:B0-----:R-:W-:-:S05]  /*0060*/  IMAD R3, R0, UR5, R3 ;  /* 0x0000000500037c24 */ /* 0x001fca000f8e0203 */
[----:B--2---:R-:W-:-:S13]  /*0070*/  ISETP.GE.AND P0, PT, R3, UR6, PT ;  /* 0x0000000603007c0c */ /* 0x004fda000bf06270 */
[----:B-1----:R-:W-:Y:S05]  /*0080*/  @P0 EXIT ;  /* 0x000000000000094d */ /* 0x002fea0003800000 */
[----:B------:R-:W0:Y:S01]  /*0090*/  LDCU UR10, c[0x0][0x390] ;  /* 0x00007200ff0a77ac */ /* 0x000e220008000800 */
[----:B------:R-:W1:Y:S01]  /*00a0*/  LDCU UR5, c[0x0][0x370] ;  /* 0x00006e00ff0577ac */ /* 0x000e620008000800 */
[----:B------:R-:W2:Y:S01]  /*00b0*/  LDCU.64 UR12, c[0x0][0x358] ;  /* 0x00006b00ff0c77ac */ /* 0x000ea20008000a00 */
[----:B0-----:R-:W-:Y:S02]  /*00c0*/  UISETP.GT.AND UP0, UPT, UR10, URZ, UPT ;  /* 0x000000ff0a00728c */ /* 0x001fe4000bf04270 */
[----:B-1----:R-:W-:-:S07]  /*00d0*/  UIMAD UR4, UR4, UR5, URZ ;  /* 0x00000005040472a4 */ /* 0x002fce000f8e02ff */
[----:B--2---:R-:W-:Y:S05]  /*00e0*/  BRA.U UP0, `(.L_x_0) ;  /* 0x0000001d00f87547 */ /* 0x004fea000b800000 */
.L_x_68:
[----:B0-----:R-:W0:Y:S01]  /*00f0*/  LDC.64 R6, c[0x0][0x3b8] ;  /* 0x0000ee00ff067b82 */ /* 0x001e220000000a00 */
[----:B------:R-:W1:Y:S07]  /*0100*/  LDCU UR5, c[0x0][0x394] ;  /* 0x00007280ff0577ac */ /* 0x000e6e0008000800 */
[----:B------:R-:W2:Y:S01]  /*0110*/  LDC.64 R4, c[0x0][0x3b0] ;  /* 0x0000ec00ff047b82 */ /* 0x000ea20000000a00 */
[----:B0-----:R-:W-:-:S06]  /*0120*/  IMAD.WIDE R6, R3, 0x4, R6 ;  /* 0x0000000403067825 */ /* 0x001fcc00078e0206 */
[----:B------:R-:W3:Y:S01]  /*0130*/  LDG.E R6, desc[UR12][R6.64] ;  /* 0x0000000c06067981 */ /* 0x000ee2000c1e1900 */
[----:B--2---:R-:W-:-:S05]  /*0140*/  IMAD.WIDE R4, R3, 0x4, R4 ;  /* 0x0000000403047825 */ /* 0x004fca00078e0204 */
[----:B------:R-:W2:Y:S01]  /*0150*/  LDG.E R19, desc[UR12][R4.64] ;  /* 0x0000000c04137981 */ /* 0x000ea2000c1e1900 */
[----:B------:R-:W-:Y:S01]  /*0160*/  MOV R21, R3 ;  /* 0x0000000300157202 */ /* 0x000fe20000000f00 */
[----:B------:R-:W-:Y:S01]  /*0170*/  BSSY.RECONVERGENT B0, `(.L_x_1) ;  /* 0x00001a1000007945 */ /* 0x000fe20003800200 */
[----:B------:R-:W-:Y:S01]  /*0180*/  SHF.R.S32.HI R20, RZ, 0x1f, R3 ;  /* 0x0000001fff147819 */ /* 0x000fe20000011403 */
[----:B------:R-:W-:Y:S01]  /*0190*/  HFMA2 R9, -RZ, RZ, 0, 0 ;  /* 0x00000000ff097431 */ /* 0x000fe200000001ff */
[----:B------:R-:W-:Y:S02]  /*01a0*/  IADD3 R3, PT, PT, R3, UR4, RZ ;  /* 0x0000000403037c10 */ /* 0x000fe4000fffe0ff */
[----:B------:R-:W-:Y:S02]  /*01b0*/  MOV R11, RZ ;  /* 0x000000ff000b7202 */ /* 0x000fe40000000f00 */
[----:B-1----:R-:W-:Y:S01]  /*01c0*/  ISETP.GE.AND P6, PT, R3, UR5, PT ;  /* 0x0000000503007c0c */ /* 0x002fe2000bfc6270 */
[----:B---3--:R-:W2:Y:S02]  /*01d0*/  F2I.TRUNC.NTZ R18, R6 ;  /* 0x0000000600127305 */ /* 0x008ea4000020f100 */
[----:B--2---:R-:W-:-:S04]  /*01e0*/  LEA R17, R19, R18, 0x1 ;  /* 0x0000001213117211 */ /* 0x004fc800078e08ff */
[----:B------:R-:W-:-:S13]  /*01f0*/  ISETP.GE.AND P0, PT, R17, 0x1, PT ;  /* 0x000000011100780c */ /* 0x000fda0003f06270 */
[----:B------:R-:W-:Y:S05]  /*0200*/  @!P0 BRA `(.L_x_2) ;  /* 0x00000018005c8947 */ /* 0x000fea0003800000 */
[----:B------:R-:W-:Y:S02]  /*0210*/  I2FP.F32.S32 R16, R18 ;  /* 0x0000001200107245 */ /* 0x000fe40000201400 */
[C---:B------:R-:W-:Y:S02]  /*0220*/  LOP3.LUT R15, R17.reuse, 0x3, RZ, 0xc0, !PT ;  /* 0x00000003110f7812 */ /* 0x040fe400078ec0ff */
[----:B------:R-:W-:Y:S02]  /*0230*/  LOP3.LUT R14, R17, 0x7ffffffc, RZ, 0xc0, !PT ;  /* 0x7ffffffc110e7812 */ /* 0x000fe400078ec0ff */
[----:B------:R-:W-:Y:S02]  /*0240*/  MOV R11, RZ ;  /* 0x000000ff000b7202 */ /* 0x000fe40000000f00 */
[----:B------:R-:W-:Y:S02]  /*0250*/  MOV R24, RZ ;  /* 0x000000ff00187202 */ /* 0x000fe40000000f00 */
[----:B------:R-:W-:-:S07]  /*0260*/  MOV R9, RZ ;  /* 0x000000ff00097202 */ /* 0x000fce0000000f00 */
.L_x_58:
[----:B------:R-:W-:Y:S01]  /*0270*/  ISETP.GE.U32.AND P0, PT, R17, 0x4, PT ;  /* 0x000000041100780c */ /* 0x000fe20003f06070 */
[----:B------:R-:W-:Y:S01]  /*0280*/  BSSY.RECONVERGENT B2, `(.L_x_3) ;  /* 0x00000e9000027945 */ /* 0x000fe20003800200 */
[----:B------:R-:W-:Y:S02]  /*0290*/  IADD3 R0, PT, PT, -R19, R24, RZ ;  /* 0x0000001813007210 */ /* 0x000fe40007ffe1ff */
[----:B------:R-:W-:Y:S02]  /*02a0*/  IADD3 R24, PT, PT, R24, 0x1, RZ ;  /* 0x0000000118187810 */ /* 0x000fe40007ffe0ff */
[----:B------:R-:W-:Y:S01]  /*02b0*/  I2FP.F32.S32 R5, R0 ;  /* 0x0000000000057245 */ /* 0x000fe20000201400 */
[----:B------:R-:W-:Y:S01]  /*02c0*/  HFMA2 R0, -RZ, RZ, 0, 0 ;  /* 0x00000000ff007431 */ /* 0x000fe200000001ff */
[----:B------:R-:W-:-:S03]  /*02d0*/  ISETP.NE.AND P5, PT, R24, R17, PT ;  /* 0x000000111800720c */ /* 0x000fc60003fa5270 */
[----:B------:R-:W-:-:S04]  /*02e0*/  FFMA R12, R16, -0.5, R5 ;  /* 0xbf000000100c7823 */ /* 0x000fc80000000005 */
[----:B------:R-:W-:Y:S01]  /*02f0*/  FMUL R7, R12, R12 ;  /* 0x0000000c0c077220 */ /* 0x000fe20000400000 */
[----:B------:R-:W-:Y:S06]  /*0300*/  @!P0 BRA `(.L_x_4) ;  /* 0x0000000c00808947 */ /* 0x000fec0003800000 */
[----:B------:R-:W-:Y:S01]  /*0310*/  BSSY.RECONVERGENT B1, `(.L_x_5) ;  /* 0x00000de000017945 */ /* 0x000fe20003800200 */
[----:B------:R-:W-:Y:S01]  /*0320*/  FMUL R2, RZ, R12 ;  /* 0x0000000cff027220 */ /* 0x000fe20000400000 */
[----:B------:R-:W-:-:S07]  /*0330*/  MOV R22, RZ ;  /* 0x000000ff00167202 */ /* 0x000fce0000000f00 */
.L_x_34:
[----:B------:R-:W-:Y:S01]  /*0340*/  IADD3 R8, PT, PT, -R19, R22, RZ ;  /* 0x0000001613087210 */ /* 0x000fe20007ffe1ff */
[----:B------:R-:W-:Y:S01]  /*0350*/  VIADD R22, R22, 0x4 ;  /* 0x0000000416167836 */ /* 0x000fe20000000000 */
[----:B------:R-:W-:Y:S02]  /*0360*/  BSSY.RECONVERGENT B3, `(.L_x_6) ;  /* 0x0000010000037945 */ /* 0x000fe40003800200 */
[----:B------:R-:W-:Y:S02]  /*0370*/  I2FP.F32.S32 R5, R8 ;  /* 0x0000000800057245 */ /* 0x000fe40000201400 */
[----:B------:R-:W-:-:S03]  /*0380*/  ISETP.NE.AND P4, PT, R22, R14, PT ;  /* 0x0000000e1600720c */ /* 0x000fc60003f85270 */
[----:B------:R-:W-:-:S04]  /*0390*/  FFMA R10, R16, -0.5, R5 ;  /* 0xbf000000100a7823 */ /* 0x000fc80000000005 */
[----:B------:R-:W-:-:S04]  /*03a0*/  FFMA R4, R10, R10, R7 ;  /* 0x0000000a0a047223 */ /* 0x000fc80000000007 */
[----:B------:R0:W1:Y:S01]  /*03b0*/  MUFU.RSQ R5, R4 ;  /* 0x0000000400057308 */ /* 0x0000620000001400 */
[----:B------:R-:W-:-:S04]  /*03c0*/  IADD3 R0, PT, PT, R4, -0xd000000, RZ ;  /* 0xf300000004007810 */ /* 0x000fc80007ffe0ff */
[----:B------:R-:W-:-:S13]  /*03d0*/  ISETP.GT.U32.AND P0, PT, R0, 0x727fffff, PT ;  /* 0x727fffff0000780c */ /* 0x000fda0003f04070 */
[----:B01----:R-:W-:Y:S05]  /*03e0*/  @!P0 BRA `(.L_x_7) ;  /* 0x00000000000c8947 */ /* 0x003fea0003800000 */
[----:B------:R-:W-:-:S07]  /*03f0*/  MOV R0, 0x410 ;  /* 0x0000041000007802 */ /* 0x000fce0000000f00 */
[----:B------:R-:W-:Y:S05]  /*0400*/  CALL.REL.NOINC `($__internal_0_$__cuda_sm20_sqrt_rn_f32_slowpath) ;  /* 0x00000030009c7944 */ /* 0x000fea0003c00000 */
[----:B------:R-:W-:Y:S05]  /*0410*/  BRA `(.L_x_8) ;  /* 0x0000000000107947 */ /* 0x000fea0003800000 */
.L_x_7:
[----:B------:R-:W-:Y:S01]  /*0420*/  FMUL.FTZ R28, R4, R5 ;  /* 0x00000005041c7220 */ /* 0x000fe20000410000 */
[----:B------:R-:W-:-:S03]  /*0430*/  FMUL.FTZ R0, R5, 0.5 ;  /* 0x3f00000005007820 */ /* 0x000fc60000410000 */
[----:B------:R-:W-:-:S04]  /*0440*/  FFMA R5, -R28, R28, R4 ;  /* 0x0000001c1c057223 */ /* 0x000fc80000000104 */
[----:B------:R-:W-:-:S07]  /*0450*/  FFMA R28, R5, R0, R28 ;  /* 0x00000000051c7223 */ /* 0x000fce000000001c */
.L_x_8:
[----:B------:R-:W-:Y:S05]  /*0460*/  BSYNC.RECONVERGENT B3 ;  /* 0x0000000000037941 */ /* 0x000fea0003800200 */
.L_x_6:
[----:B------:R-:W0:Y:S01]  /*0470*/  F2F.F64.F32 R4, R28 ;  /* 0x0000001c00047310 */ /* 0x000e220000201800 */
[----:B------:R-:W-:Y:S01]  /*0480*/  UMOV UR6, 0xa0b5ed8d ;  /* 0xa0b5ed8d00067882 */ /* 0x000fe20000000000 */
[----:B------:R-:W-:Y:S01]  /*0490*/  UMOV UR7, 0x3eb0c6f7 ;  /* 0x3eb0c6f700077882 */ /* 0x000fe20000000000 */
[----:B------:R-:W-:Y:S01]  /*04a0*/  BSSY.RECONVERGENT B5, `(.L_x_9) ;  /* 0x0000010000057945 */ /* 0x000fe20003800200 */
[----:B0-----:R-:W-:-:S06]  /*04b0*/  DSETP.GEU.AND P0, PT, R4, UR6, PT ;  /* 0x0000000604007e2a */ /* 0x001fcc000bf0e000 */
[----:B------:R-:W-:-:S04]  /*04c0*/  FSEL R13, R28, 9.9999999747524270788e-07, P0 ;  /* 0x358637bd1c0d7808 */ /* 0x000fc80000000000 */
[----:B------:R-:W0:Y:S08]  /*04d0*/  MUFU.RCP R0, R13 ;  /* 0x0000000d00007308 */ /* 0x000e300000001000 */
[----:B------:R-:W1:Y:S01]  /*04e0*/  FCHK P0, R2, R13 ;  /* 0x0000000d02007302 */ /* 0x000e620000000000 */
[----:B0-----:R-:W-:-:S04]  /*04f0*/  FFMA R5, -R13, R0, 1 ;  /* 0x3f8000000d057423 */ /* 0x001fc80000000100 */
[----:B------:R-:W-:-:S04]  /*0500*/  FFMA R5, R0, R5, R0 ;  /* 0x0000000500057223 */ /* 0x000fc80000000000 */
[----:B------:R-:W-:-:S04]  /*0510*/  FFMA R0, R2, R5, RZ ;  /* 0x0000000502007223 */ /* 0x000fc800000000ff */
[----:B------:R-:W-:-:S04]  /*0520*/  FFMA R4, -R13, R0, R2 ;  /* 0x000000000d047223 */ /* 0x000fc80000000102 */
[----:B------:R-:W-:Y:S01]  /*0530*/  FFMA R4, R5, R4, R0 ;  /* 0x0000000405047223 */ /* 0x000fe20000000000 */
[----:B-1----:R-:W-:Y:S06]  /*0540*/  @!P0 BRA `(.L_x_10) ;  /* 0x0000000000148947 */ /* 0x002fec0003800000 */
[----:B------:R-:W-:Y:S02]  /*0550*/  MOV R0, R2 ;  /* 0x0000000200007202 */ /* 0x000fe40000000f00 */
[----:B------:R-:W-:Y:S02]  /*0560*/  MOV R28, R13 ;  /* 0x0000000d001c7202 */ /* 0x000fe40000000f00 */
[----:B------:R-:W-:-:S07]  /*0570*/  MOV R4, 0x590 ;  /* 0x0000059000047802 */ /* 0x000fce0000000f00 */
[----:B------:R-:W-:Y:S05]  /*0580*/  CALL.REL.NOINC `($__internal_1_$__cuda_sm3x_div_rn_noftz_f32_slowpath) ;  /* 0x0000003000987944 */ /* 0x000fea0003c00000 */
[----:B------:R-:W-:-:S07]  /*0590*/  MOV R4, R0 ;  /* 0x0000000000047202 */ /* 0x000fce0000000f00 */
.L_x_10:
[----:B------:R-:W-:Y:S05]  /*05a0*/  BSYNC.RECONVERGENT B5 ;  /* 0x0000000000057941 */ /* 0x000fea0003800200 */
.L_x_9:
[----:B------:R-:W0:Y:S01]  /*05b0*/  MUFU.RCP R0, R13 ;  /* 0x0000000d00007308 */ /* 0x000e220000001000 */
[----:B------:R-:W-:Y:S01]  /*05c0*/  FMUL R10, RZ, R10 ;  /* 0x0000000aff0a7220 */ /* 0x000fe20000400000 */
[----:B------:R-:W-:Y:S01]  /*05d0*/  BSSY.RECONVERGENT B5, `(.L_x_11) ;  /* 0x000000d000057945 */ /* 0x000fe20003800200 */
[----:B------:R-:W-:-:S05]  /*05e0*/  FADD R9, R4, R9 ;  /* 0x0000000904097221 */ /* 0x000fca0000000000 */
        /* <DEDUP_REMOVED lines=11> */
.L_x_12:
[----:B------:R-:W-:Y:S05]  /*06a0*/  BSYNC.RECONVERGENT B5 ;  /* 0x0000000000057941 */ /* 0x000fea0003800200 */
.L_x_11:
[----:B------:R-:W-:Y:S01]  /*06b0*/  IADD3 R4, PT, PT, R8, 0x1, RZ ;  /* 0x0000000108047810 */ /* 0x000fe20007ffe0ff */
[----:B------:R-:W-:Y:S01]  /*06c0*/  BSSY.RECONVERGENT B3, `(.L_x_13) ;  /* 0x0000010000037945 */ /* 0x000fe20003800200 */
[----:B------:R-:W-:Y:S02]  /*06d0*/  FADD R11, R0, R11 ;  /* 0x0000000b000b7221 */ /* 0x000fe40000000000 */
[----:B------:R-:W-:-:S05]  /*06e0*/  I2FP.F32.S32 R5, R4 ;  /* 0x0000000400057245 */ /* 0x000fca0000201400 */
        /* <DEDUP_REMOVED lines=9> */
.L_x_14:
[----:B------:R-:W-:Y:S01]  /*0780*/  FMUL.FTZ R28, R4, R5 ;  /* 0x00000005041c7220 */ /* 0x000fe20000410000 */
[----:B------:R-:W-:-:S03]  /*0790*/  FMUL.FTZ R0, R5, 0.5 ;  /* 0x3f00000005007820 */ /* 0x000fc60000410000 */
[----:B------:R-:W-:-:S04]  /*07a0*/  FFMA R5, -R28, R28, R4 ;  /* 0x0000001c1c057223 */ /* 0x000fc80000000104 */
[----:B------:R-:W-:-:S07]  /*07b0*/  FFMA R28, R5, R0, R28 ;  /* 0x00000000051c7223 */ /* 0x000fce000000001c */
.L_x_15:
[----:B------:R-:W-:Y:S05]  /*07c0*/  BSYNC.RECONVERGENT B3 ;  /* 0x0000000000037941 */ /* 0x000fea0003800200 */
.L_x_13:
        /* <DEDUP_REMOVED lines=19> */
.L_x_17:
[----:B------:R-:W-:Y:S05]  /*0900*/  BSYNC.RECONVERGENT B5 ;  /* 0x0000000000057941 */ /* 0x000fea0003800200 */
.L_x_16:
        /* <DEDUP_REMOVED lines=11> */
[----:B------:R-:W-:Y:S01]  /*09c0*/  IMAD.MOV.U32 R0, RZ, RZ, R10 ;  /* 0x000000ffff007224 */ /* 0x000fe200078e000a */
[----:B------:R-:W-:Y:S02]  /*09d0*/  MOV R28, R13 ;  /* 0x0000000d001c7202 */ /* 0x000fe40000000f00 */
[----:B------:R-:W-:-:S07]  /*09e0*/  MOV R4, 0xa00 ;  /* 0x00000a0000047802 */ /* 0x000fce0000000f00 */
[----:B------:R-:W-:Y:S05]  /*09f0*/  CALL.REL.NOINC `($__internal_1_$__cuda_sm3x_div_rn_noftz_f32_slowpath) ;  /* 0x0000002c007c7944 */ /* 0x000fea0003c00000 */
.L_x_19:
[----:B------:R-:W-:Y:S05]  /*0a00*/  BSYNC.RECONVERGENT B5 ;  /* 0x0000000000057941 */ /* 0x000fea0003800200 */
.L_x_18:
        /* <DEDUP_REMOVED lines=13> */
.L_x_21:
[----:B------:R-:W-:Y:S01]  /*0ae0*/  FMUL.FTZ R28, R4, R5 ;  /* 0x00000005041c7220 */ /* 0x000fe20000410000 */
[----:B------:R-:W-:-:S03]  /*0af0*/  FMUL.FTZ R0, R5, 0.5 ;  /* 0x3f00000005007820 */ /* 0x000fc60000410000 */
[----:B------:R-:W-:-:S04]  /*0b00*/  FFMA R5, -R28, R28, R4 ;  /* 0x0000001c1c057223 */ /* 0x000fc80000000104 */
[----:B------:R-:W-:-:S07]  /*0b10*/  FFMA R28, R5, R0, R28 ;  /* 0x00000000051c7223 */ /* 0x000fce000000001c */
.L_x_22:
[----:B------:R-:W-:Y:S05]  /*0b20*/  BSYNC.RECONVERGENT B3 ;  /* 0x0000000000037941 */ /* 0x000fea0003800200 */
.L_x_20:
        /* <DEDUP_REMOVED lines=19> */
.L_x_24:
[----:B------:R-:W-:Y:S05]  /*0c60*/  BSYNC.RECONVERGENT B5 ;  /* 0x0000000000057941 */ /* 0x000fea0003800200 */
.L_x_23:
        /* <DEDUP_REMOVED lines=15> */
.L_x_26:
[----:B------:R-:W-:Y:S05]  /*0d60*/  BSYNC.RECONVERGENT B5 ;  /* 0x0000000000057941 */ /* 0x000fea0003800200 */
.L_x_25:
        /* <DEDUP_REMOVED lines=13> */
.L_x_28:
[----:B------:R-:W-:Y:S01]  /*0e40*/  FMUL.FTZ R28, R4, R5 ;  /* 0x00000005041c7220 */ /* 0x000fe20000410000 */
[----:B------:R-:W-:-:S03]  /*0e50*/  FMUL.FTZ R0, R5, 0.5 ;  /* 0x3f00000005007820 */ /* 0x000fc60000410000 */
[----:B------:R-:W-:-:S04]  /*0e60*/  FFMA R5, -R28, R28, R4 ;  /* 0x0000001c1c057223 */ /* 0x000fc80000000104 */
[----:B------:R-:W-:-:S07]  /*0e70*/  FFMA R28, R5, R0, R28 ;  /* 0x00000000051c7223 */ /* 0x000fce000000001c */
.L_x_29:
[----:B------:R-:W-:Y:S05]  /*0e80*/  BSYNC.RECONVERGENT B3 ;  /* 0x0000000000037941 */ /* 0x000fea0003800200 */
.L_x_27:
        /* <DEDUP_REMOVED lines=14> */
[----:B------:R-:W-:Y:S01]  /*0f70*/  MOV R0, R2 ;  /* 0x0000000200007202 */ /* 0x000fe20000000f00 */
[----:B------:R-:W-:Y:S01]  /*0f80*/  IMAD.MOV.U32 R28, RZ, RZ, R11 ;  /* 0x000000ffff1c7224 */ /* 0x000fe200078e000b */
[----:B------:R-:W-:-:S07]  /*0f90*/  MOV R4, 0xfb0 ;  /* 0x00000fb000047802 */ /* 0x000fce0000000f00 */
[----:B------:R-:W-:Y:S05]  /*0fa0*/  CALL.REL.NOINC `($__internal_1_$__cuda_sm3x_div_rn_noftz_f32_slowpath) ;  /* 0x0000002800107944 */ /* 0x000fea0003c00000 */
[----:B------:R-:W-:-:S07]  /*0fb0*/  MOV R4, R0 ;  /* 0x0000000000047202 */ /* 0x000fce0000000f00 */
.L_x_31:
[----:B------:R-:W-:Y:S05]  /*0fc0*/  BSYNC.RECONVERGENT B5 ;  /* 0x0000000000057941 */ /* 0x000fea0003800200 */
.L_x_30:
        /* <DEDUP_REMOVED lines=15> */
.L_x_33:
[----:B------:R-:W-:Y:S05]  /*10c0*/  BSYNC.RECONVERGENT B5 ;  /* 0x0000000000057941 */ /* 0x000fea0003800200 */
.L_x_32:
[----:B------:R-:W-:Y:S01]  /*10d0*/  FADD R11, R10, R0 ;  /* 0x000000000a0b7221 */ /* 0x000fe20000000000 */
[----:B------:R-:W-:Y:S06]  /*10e0*/  @P4 BRA `(.L_x_34) ;  /* 0xfffffff000944947 */ /* 0x000fec000383ffff */
[----:B------:R-:W-:Y:S05]  /*10f0*/  BSYNC.RECONVERGENT B1 ;  /* 0x0000000000017941 */ /* 0x000fea0003800200 */
.L_x_5:
[----:B------:R-:W-:-:S07]  /*1100*/  MOV R0, R14 ;  /* 0x0000000e00007202 */ /* 0x000fce0000000f00 */
.L_x_4:
[----:B------:R-:W-:Y:S05]  /*1110*/  BSYNC.RECONVERGENT B2 ;  /* 0x0000000000027941 */ /* 0x000fea0003800200 */
.L_x_3:
[----:B------:R-:W-:Y:S01]  /*1120*/  ISETP.NE.AND P0, PT, R15, RZ, PT ;  /* 0x000000ff0f00720c */ /* 0x000fe20003f05270 */
[----:B------:R-:W-:-:S12]  /*1130*/  BSSY.RECONVERGENT B1, `(.L_x_35) ;  /* 0x00000a3000017945 */ /* 0x000fd80003800200 */
[----:B------:R-:W-:Y:S05]  /*1140*/  @!P0 BRA `(.L_x_36) ;  /* 0x0000000800848947 */ /* 0x000fea0003800000 */
[----:B------:R-:W-:Y:S01]  /*1150*/  IADD3 R8, PT, PT, -R19, R0, RZ ;  /* 0x0000000013087210 */ /* 0x000fe20007ffe1ff */
[----:B------:R-:W-:Y:S01]  /*1160*/  BSSY.RECONVERGENT B2, `(.L_x_37) ;  /* 0x0000010000027945 */ /* 0x000fe20003800200 */
[----:B------:R-:W-:Y:S02]  /*1170*/  ISETP.NE.AND P4, PT, R15, 0x1, PT ;  /* 0x000000010f00780c */ /* 0x000fe40003f85270 */
        /* <DEDUP_REMOVED lines=10> */
.L_x_38:
[----:B------:R-:W-:Y:S01]  /*1220*/  FMUL.FTZ R28, R4, R5 ;  /* 0x00000005041c7220 */ /* 0x000fe20000410000 */
[----:B------:R-:W-:-:S03]  /*1230*/  FMUL.FTZ R0, R5, 0.5 ;  /* 0x3f00000005007820 */ /* 0x000fc60000410000 */
[----:B------:R-:W-:-:S04]  /*1240*/  FFMA R5, -R28, R28, R4 ;  /* 0x0000001c1c057223 */ /* 0x000fc80000000104 */
[----:B------:R-:W-:-:S07]  /*1250*/  FFMA R28, R5, R0, R28 ;  /* 0x00000000051c7223 */ /* 0x000fce000000001c */
.L_x_39:
[----:B------:R-:W-:Y:S05]  /*1260*/  BSYNC.RECONVERGENT B2 ;  /* 0x0000000000027941 */ /* 0x000fea0003800200 */
.L_x_37:
[----:B------:R-:W0:Y:S01]  /*1270*/  F2F.F64.F32 R4, R28 ;  /* 0x0000001c00047310 */ /* 0x000e220000201800 */
[----:B------:R-:W-:Y:S01]  /*1280*/  UMOV UR6, 0xa0b5ed8d ;  /* 0xa0b5ed8d00067882 */ /* 0x000fe20000000000 */
[----:B------:R-:W-:Y:S01]  /*1290*/  UMOV UR7, 0x3eb0c6f7 ;  /* 0x3eb0c6f700077882 */ /* 0x000fe20000000000 */
[----:B------:R-:W-:Y:S01]  /*12a0*/  FMUL R12, RZ, R12 ;  /* 0x0000000cff0c7220 */ /* 0x000fe20000400000 */
        /* <DEDUP_REMOVED lines=12> */
[----:B------:R-:W-:-:S07]  /*1370*/  MOV R4, 0x1390 ;  /* 0x0000139000047802 */ /* 0x000fce0000000f00 */
[----:B------:R-:W-:Y:S05]  /*1380*/  CALL.REL.NOINC `($__internal_1_$__cuda_sm3x_div_rn_noftz_f32_slowpath) ;  /* 0x0000002400187944 */ /* 0x000fea0003c00000 */
[----:B------:R-:W-:-:S07]  /*1390*/  MOV R4, R0 ;  /* 0x0000000000047202 */ /* 0x000fce0000000f00 */
.L_x_41:
[----:B------:R-:W-:Y:S05]  /*13a0*/  BSYNC.RECONVERGENT B2 ;  /* 0x0000000000027941 */ /* 0x000fea0003800200 */
.L_x_40:
        /* <DEDUP_REMOVED lines=14> */
.L_x_43:
[----:B------:R-:W-:Y:S05]  /*1490*/  BSYNC.RECONVERGENT B2 ;  /* 0x0000000000027941 */ /* 0x000fea0003800200 */
.L_x_42:
[----:B------:R-:W-:Y:S01]  /*14a0*/  FADD R11, R11, R0 ;  /* 0x000000000b0b7221 */ /* 0x000fe20000000000 */
[----:B------:R-:W-:Y:S06]  /*14b0*/  @!P4 BRA `(.L_x_36) ;  /* 0x0000000400a8c947 */ /* 0x000fec0003800000 */
[----:B------:R-:W-:Y:S01]  /*14c0*/  IADD3 R0, PT, PT, R8, 0x1, RZ ;  /* 0x0000000108007810 */ /* 0x000fe20007ffe0ff */
        /* <DEDUP_REMOVED lines=12> */
.L_x_45:
[----:B------:R-:W-:Y:S01]  /*1590*/  FMUL.FTZ R28, R4, R5 ;  /* 0x00000005041c7220 */ /* 0x000fe20000410000 */
[----:B------:R-:W-:-:S03]  /*15a0*/  FMUL.FTZ R0, R5, 0.5 ;  /* 0x3f00000005007820 */ /* 0x000fc60000410000 */
[----:B------:R-:W-:-:S04]  /*15b0*/  FFMA R5, -R28, R28, R4 ;  /* 0x0000001c1c057223 */ /* 0x000fc80000000104 */
[----:B------:R-:W-:-:S07]  /*15c0*/  FFMA R28, R5, R0, R28 ;  /* 0x00000000051c7223 */ /* 0x000fce000000001c */
.L_x_46:
[----:B------:R-:W-:Y:S05]  /*15d0*/  BSYNC.RECONVERGENT B2 ;  /* 0x0000000000027941 */ /* 0x000fea0003800200 */
.L_x_44:
        /* <DEDUP_REMOVED lines=15> */
[----:B------:R-:W-:-:S07]  /*16d0*/  MOV R4, 0x16f0 ;  /* 0x000016f000047802 */ /* 0x000fce0000000f00 */
[----:B------:R-:W-:Y:S05]  /*16e0*/  CALL.REL.NOINC `($__internal_1_$__cuda_sm3x_div_rn_noftz_f32_slowpath) ;  /* 0x0000002000407944 */ /* 0x000fea0003c00000 */
[----:B------:R-:W-:-:S07]  /*16f0*/  MOV R4, R0 ;  /* 0x0000000000047202 */ /* 0x000fce0000000f00 */
.L_x_48:
[----:B------:R-:W-:Y:S05]  /*1700*/  BSYNC.RECONVERGENT B2 ;  /* 0x0000000000027941 */ /* 0x000fea0003800200 */
.L_x_47:
        /* <DEDUP_REMOVED lines=14> */
.L_x_50:
[----:B------:R-:W-:Y:S05]  /*17f0*/  BSYNC.RECONVERGENT B2 ;  /* 0x0000000000027941 */ /* 0x000fea0003800200 */
.L_x_49:
[----:B------:R-:W-:Y:S01]  /*1800*/  FADD R11, R11, R0 ;  /* 0x000000000b0b7221 */ /* 0x000fe20000000000 */
[----:B------:R-:W-:Y:S06]  /*1810*/  @!P4 BRA `(.L_x_36) ;  /* 0x0000000000d0c947 */ /* 0x000fec0003800000 */
[----:B------:R-:W-:Y:S01]  /*1820*/  IADD3 R8, PT, PT, R8, 0x2, RZ ;  /* 0x0000000208087810 */ /* 0x000fe20007ffe0ff */
[----:B------:R-:W-:Y:S03]  /*1830*/  BSSY.RECONVERGENT B2, `(.L_x_51) ;  /* 0x000000f000027945 */ /* 0x000fe60003800200 */
        /* <DEDUP_REMOVED lines=10> */
.L_x_52:
[----:B------:R-:W-:Y:S01]  /*18e0*/  FMUL.FTZ R28, R4, R5 ;  /* 0x00000005041c7220 */ /* 0x000fe20000410000 */
[----:B------:R-:W-:-:S03]  /*18f0*/  FMUL.FTZ R0, R5, 0.5 ;  /* 0x3f00000005007820 */ /* 0x000fc60000410000 */
[----:B------:R-:W-:-:S04]  /*1900*/  FFMA R5, -R28, R28, R4 ;  /* 0x0000001c1c057223 */ /* 0x000fc80000000104 */
[----:B------:R-:W-:-:S07]  /*1910*/  FFMA R28, R5, R0, R28 ;  /* 0x00000000051c7223 */ /* 0x000fce000000001c */
.L_x_53:
[----:B------:R-:W-:Y:S05]  /*1920*/  BSYNC.RECONVERGENT B2 ;  /* 0x0000000000027941 */ /* 0x000fea0003800200 */
.L_x_51:
        /* <DEDUP_REMOVED lines=18> */
.L_x_55:
[----:B------:R-:W-:Y:S05]  /*1a50*/  BSYNC.RECONVERGENT B2 ;  /* 0x0000000000027941 */ /* 0x000fea0003800200 */
.L_x_54:
        /* <DEDUP_REMOVED lines=14> */
.L_x_57:
[----:B------:R-:W-:Y:S05]  /*1b40*/  BSYNC.RECONVERGENT B2 ;  /* 0x0000000000027941 */ /* 0x000fea0003800200 */
.L_x_56:
[----:B------:R-:W-:-:S07]  /*1b50*/  FADD R11, R11, R0 ;  /* 0x000000000b0b7221 */ /* 0x000fce0000000000 */
.L_x_36:
[----:B------:R-:W-:Y:S05]  /*1b60*/  BSYNC.RECONVERGENT B1 ;  /* 0x0000000000017941 */ /* 0x000fea0003800200 */
.L_x_35:
[----:B------:R-:W-:Y:S05]  /*1b70*/  @P5 BRA `(.L_x_58) ;  /* 0xffffffe400bc5947 */ /* 0x000fea000383ffff */
.L_x_2:
[----:B------:R-:W-:Y:S05]  /*1b80*/  BSYNC.RECONVERGENT B0 ;  /* 0x0000000000007941 */ /* 0x000fea0003800200 */
.L_x_1:
[----:B------:R-:W-:Y:S01]  /*1b90*/  FMUL R0, R11, R11 ;  /* 0x0000000b0b007220 */ /* 0x000fe20000400000 */
[----:B------:R-:W-:Y:S03]  /*1ba0*/  BSSY.RECONVERGENT B0, `(.L_x_59) ;  /* 0x000000d000007945 */ /* 0x000fe60003800200 */
        /* <DEDUP_REMOVED lines=8> */
.L_x_60:
[----:B------:R-:W-:Y:S01]  /*1c30*/  FMUL.FTZ R28, R4, R5 ;  /* 0x00000005041c7220 */ /* 0x000fe20000410000 */
[----:B------:R-:W-:-:S03]  /*1c40*/  FMUL.FTZ R0, R5, 0.5 ;  /* 0x3f00000005007820 */ /* 0x000fc60000410000 */
[----:B------:R-:W-:-:S04]  /*1c50*/  FFMA R5, -R28, R28, R4 ;  /* 0x0000001c1c057223 */ /* 0x000fc80000000104 */
[----:B------:R-:W-:-:S07]  /*1c60*/  FFMA R28, R5, R0, R28 ;  /* 0x00000000051c7223 */ /* 0x000fce000000001c */
.L_x_61:
[----:B------:R-:W-:Y:S05]  /*1c70*/  BSYNC.RECONVERGENT B0 ;  /* 0x0000000000007941 */ /* 0x000fea0003800200 */
.L_x_59:
[----:B------:R-:W0:Y:S01]  /*1c80*/  F2F.F64.F32 R4, R28 ;  /* 0x0000001c00047310 */ /* 0x000e220000201800 */
[----:B------:R-:W-:Y:S01]  /*1c90*/  UMOV UR6, 0xa0b5ed8d ;  /* 0xa0b5ed8d00067882 */ /* 0x000fe20000000000 */
[----:B------:R-:W-:Y:S01]  /*1ca0*/  UMOV UR7, 0x3eb0c6f7 ;  /* 0x3eb0c6f700077882 */ /* 0x000fe20000000000 */
[----:B------:R-:W-:Y:S01]  /*1cb0*/  BSSY.RECONVERGENT B0, `(.L_x_62) ;  /* 0x000003f000007945 */ /* 0x000fe20003800200 */
[----:B0-----:R-:W-:-:S14]  /*1cc0*/  DSETP.GT.AND P0, PT, R4, UR6, PT ;  /* 0x0000000604007e2a */ /* 0x001fdc000bf04000 */
[----:B------:R-:W-:Y:S05]  /*1cd0*/  @!P0 BRA `(.L_x_63) ;  /* 0x0000000000f08947 */ /* 0x000fea0003800000 */
[----:B------:R-:W0:Y:S01]  /*1ce0*/  MUFU.RCP R5, R28 ;  /* 0x0000001c00057308 */ /* 0x000e220000001000 */
[----:B------:R-:W1:Y:S01]  /*1cf0*/  LDCU.128 UR8, c[0x0][0x3a0] ;  /* 0x00007400ff0877ac */ /* 0x000e620008000c00 */
[C---:B------:R-:W-:Y:S01]  /*1d00*/  SHF.L.U32 R12, R21.reuse, 0x2, RZ ;  /* 0x00000002150c7819 */ /* 0x040fe200000006ff */
[----:B------:R-:W-:Y:S01]  /*1d10*/  BSSY.RECONVERGENT B1, `(.L_x_64) ;  /* 0x0000011000017945 */ /* 0x000fe20003800200 */
[----:B------:R-:W-:-:S04]  /*1d20*/  SHF.L.U64.HI R20, R21, 0x2, R20 ;  /* 0x0000000215147819 */ /* 0x000fc80000010214 */
[----:B------:R-:W2:Y:S01]  /*1d30*/  FCHK P0, R9, R28 ;  /* 0x0000001c09007302 */ /* 0x000ea20000000000 */
[----:B0-----:R-:W-:Y:S01]  /*1d40*/  FFMA R2, R5, -R28, 1 ;  /* 0x3f80000005027423 */ /* 0x001fe2000000081c */
[----:B-1----:R-:W-:-:S03]  /*1d50*/  IADD3 R14, P1, PT, R12, UR8, RZ ;  /* 0x000000080c0e7c10 */ /* 0x002fc6000ff3e0ff */
[----:B------:R-:W-:Y:S01]  /*1d60*/  FFMA R2, R5, R2, R5 ;  /* 0x0000000205027223 */ /* 0x000fe20000000005 */
[----:B------:R-:W-:Y:S02]  /*1d70*/  IADD3 R12, P2, PT, R12, UR10, RZ ;  /* 0x0000000a0c0c7c10 */ /* 0x000fe4000ff5e0ff */
[----:B------:R-:W-:Y:S01]  /*1d80*/  IADD3.X R15, PT, PT, R20, UR9, RZ, P1, !PT ;  /* 0x00000009140f7c10 */ /* 0x000fe20008ffe4ff */
[----:B------:R-:W-:Y:S01]  /*1d90*/  FFMA R5, R2, R9, RZ ;  /* 0x0000000902057223 */ /* 0x000fe200000000ff */
[----:B------:R-:W-:-:S03]  /*1da0*/  IADD3.X R13, PT, PT, R20, UR11, RZ, P2, !PT ;  /* 0x0000000b140d7c10 */ /* 0x000fc600097fe4ff */
[----:B------:R-:W-:-:S04]  /*1db0*/  FFMA R0, R5, -R28, R9 ;  /* 0x8000001c05007223 */ /* 0x000fc80000000009 */
[----:B------:R-:W-:Y:S01]  /*1dc0*/  FFMA R2, R2, R0, R5 ;  /* 0x0000000002027223 */ /* 0x000fe20000000005 */
[----:B--2---:R-:W-:Y:S06]  /*1dd0*/  @!P0 BRA `(.L_x_65) ;  /* 0x0000000000108947 */ /* 0x004fec0003800000 */
[----:B------:R-:W-:Y:S02]  /*1de0*/  MOV R0, R9 ;  /* 0x0000000900007202 */ /* 0x000fe40000000f00 */
[----:B------:R-:W-:-:S07]  /*1df0*/  MOV R4, 0x1e10 ;  /* 0x00001e1000047802 */ /* 0x000fce0000000f00 */
[----:B------:R-:W-:Y:S05]  /*1e00*/  CALL.REL.NOINC `($__internal_1_$__cuda_sm3x_div_rn_noftz_f32_slowpath) ;  /* 0x0000001800787944 */ /* 0x000fea0003c00000 */
[----:B------:R-:W-:-:S07]  /*1e10*/  MOV R2, R0 ;  /* 0x0000000000027202 */ /* 0x000fce0000000f00 */
.L_x_65:
[----:B------:R-:W-:Y:S05]  /*1e20*/  BSYNC.RECONVERGENT B1 ;  /* 0x0000000000017941 */ /* 0x000fea0003800200 */
.L_x_64:
[----:B------:R-:W0:Y:S01]  /*1e30*/  MUFU.RCP R5, R28 ;  /* 0x0000001c00057308 */ /* 0x000e220000001000 */
[----:B------:R-:W-:Y:S07]  /*1e40*/  BSSY.RECONVERGENT B1, `(.L_x_66) ;  /* 0x000000b000017945 */ /* 0x000fee0003800200 */
[----:B------:R-:W1:Y:S01]  /*1e50*/  FCHK P0, R11, R28 ;  /* 0x0000001c0b007302 */ /* 0x000e620000000000 */
[----:B0-----:R-:W-:-:S04]  /*1e60*/  FFMA R0, R5, -R28, 1 ;  /* 0x3f80000005007423 */ /* 0x001fc8000000081c */
[----:B------:R-:W-:-:S04]  /*1e70*/  FFMA R0, R5, R0, R5 ;  /* 0x0000000005007223 */ /* 0x000fc80000000005 */
[----:B------:R-:W-:-:S04]  /*1e80*/  FFMA R4, R0, R11, RZ ;  /* 0x0000000b00047223 */ /* 0x000fc800000000ff */
[----:B------:R-:W-:-:S04]  /*1e90*/  FFMA R5, R4, -R28, R11 ;  /* 0x8000001c04057223 */ /* 0x000fc8000000000b */
[----:B------:R-:W-:Y:S01]  /*1ea0*/  FFMA R0, R0, R5, R4 ;  /* 0x0000000500007223 */ /* 0x000fe20000000004 */
[----:B-1----:R-:W-:Y:S06]  /*1eb0*/  @!P0 BRA `(.L_x_67) ;  /* 0x00000000000c8947 */ /* 0x002fec0003800000 */
[----:B------:R-:W-:Y:S01]  /*1ec0*/  IMAD.MOV.U32 R0, RZ, RZ, R11 ;  /* 0x000000ffff007224 */ /* 0x000fe200078e000b */
[----:B------:R-:W-:-:S07]  /*1ed0*/  MOV R4, 0x1ef0 ;  /* 0x00001ef000047802 */ /* 0x000fce0000000f00 */
[----:B------:R-:W-:Y:S05]  /*1ee0*/  CALL.REL.NOINC `($__internal_1_$__cuda_sm3x_div_rn_noftz_f32_slowpath) ;  /* 0x0000001800407944 */ /* 0x000fea0003c00000 */
.L_x_67:
[----:B------:R-:W-:Y:S05]  /*1ef0*/  BSYNC.RECONVERGENT B1 ;  /* 0x0000000000017941 */ /* 0x000fea0003800200 */
.L_x_66:
[----:B------:R-:W2:Y:S01]  /*1f00*/  LDG.E R5, desc[UR12][R14.64] ;  /* 0x0000000c0e057981 */ /* 0x000ea2000c1e1900 */
[----:B------:R-:W0:Y:S02]  /*1f10*/  LDCU.64 UR6, c[0x0][0x3c0] ;  /* 0x00007800ff0677ac */ /* 0x000e240008000a00 */
[----:B0-----:R-:W-:-:S04]  /*1f20*/  FMUL R2, R2, UR6 ;  /* 0x0000000602027c20 */ /* 0x001fc80008400000 */
[----:B--2---:R-:W-:-:S05]  /*1f30*/  FFMA R5, R2, UR7, R5 ;  /* 0x0000000702057c23 */ /* 0x004fca0008000005 */
[----:B------:R0:W-:Y:S04]  /*1f40*/  STG.E desc[UR12][R14.64], R5 ;  /* 0x000000050e007986 */ /* 0x0001e8000c10190c */
[----:B------:R-:W2:Y:S01]  /*1f50*/  LDG.E R7, desc[UR12][R12.64] ;  /* 0x0000000c0c077981 */ /* 0x000ea2000c1e1900 */
[----:B------:R-:W-:Y:S01]  /*1f60*/  FMUL R0, R0, UR6 ;  /* 0x0000000600007c20 */ /* 0x000fe20008400000 */
[----:B------:R-:W-:-:S04]  /*1f70*/  LEA.HI R18, R18, R18, RZ, 0x1 ;  /* 0x0000001212127211 */ /* 0x000fc800078f08ff */
[----:B------:R-:W-:Y:S01]  /*1f80*/  SHF.R.S32.HI R18, RZ, 0x1, R18 ;  /* 0x00000001ff127819 */ /* 0x000fe20000011412 */
[----:B--2---:R-:W-:Y:S01]  /*1f90*/  FFMA R7, R0, UR7, R7 ;  /* 0x0000000700077c23 */ /* 0x004fe20008000007 */
[----:B------:R-:W1:Y:S04]  /*1fa0*/  LDCU.64 UR6, c[0x0][0x388] ;  /* 0x00007100ff0677ac */ /* 0x000e680008000a00 */
[----:B------:R2:W-:Y:S04]  /*1fb0*/  STG.E desc[UR12][R12.64], R7 ;  /* 0x000000070c007986 */ /* 0x0005e8000c10190c */
[----:B------:R-:W3:Y:S01]  /*1fc0*/  LDG.E R0, desc[UR12][R14.64] ;  /* 0x0000000c0e007981 */ /* 0x000ee2000c1e1900 */
[----:B------:R-:W-:-:S04]  /*1fd0*/  IADD3 R2, PT, PT, R19, R18, RZ ;  /* 0x0000001213027210 */ /* 0x000fc80007ffe0ff */
[----:B0-----:R-:W-:Y:S02]  /*1fe0*/  I2FP.F32.S32 R5, R2 ;  /* 0x0000000200057245 */ /* 0x001fe40000201400 */
[----:B-1----:R-:W-:-:S04]  /*1ff0*/  IADD3 R4, PT, PT, -R18, UR7, -R19 ;  /* 0x0000000712047c10 */ /* 0x002fc8000fffe913 */
[----:B------:R-:W-:Y:S02]  /*2000*/  I2FP.F32.S32 R9, R4 ;  /* 0x0000000400097245 */ /* 0x000fe40000201400 */
[----:B---3--:R-:W-:-:S04]  /*2010*/  FMNMX R0, R0, R5, !PT ;  /* 0x0000000500007209 */ /* 0x008fc80007800000 */
[----:B------:R-:W-:-:S05]  /*2020*/  FMNMX R9, R0, R9, PT ;  /* 0x0000000900097209 */ /* 0x000fca0003800000 */
[----:B------:R0:W-:Y:S04]  /*2030*/  STG.E desc[UR12][R14.64], R9 ;  /* 0x000000090e007986 */ /* 0x0001e8000c10190c */
[----:B------:R-:W3:Y:S01]  /*2040*/  LDG.E R0, desc[UR12][R12.64] ;  /* 0x0000000c0c007981 */ /* 0x000ee2000c1e1900 */
[----:B------:R-:W-:-:S04]  /*2050*/  IADD3 R18, PT, PT, -R18, UR6, -R19 ;  /* 0x0000000612127c10 */ /* 0x000fc8000fffe913 */
[----:B--2---:R-:W-:Y:S02]  /*2060*/  I2FP.F32.S32 R7, R18 ;  /* 0x0000001200077245 */ /* 0x004fe40000201400 */
[----:B---3--:R-:W-:-:S04]  /*2070*/  FMNMX R0, R5, R0, !PT ;  /* 0x0000000005007209 */ /* 0x008fc80007800000 */
[----:B------:R-:W-:-:S05]  /*2080*/  FMNMX R7, R0, R7, PT ;  /* 0x0000000700077209 */ /* 0x000fca0003800000 */
[----:B------:R0:W-:Y:S02]  /*2090*/  STG.E desc[UR12][R12.64], R7 ;  /* 0x000000070c007986 */ /* 0x0001e4000c10190c */
.L_x_63:
[----:B------:R-:W-:Y:S05]  /*20a0*/  BSYNC.RECONVERGENT B0 ;  /* 0x0000000000007941 */ /* 0x000fea0003800200 */
.L_x_62:
[----:B------:R-:W-:Y:S05]  /*20b0*/  @!P6 BRA `(.L_x_68) ;  /* 0xffffffe0000ce947 */ /* 0x000fea000383ffff */
[----:B------:R-:W-:Y:S05]  /*20c0*/  EXIT ;  /* 0x000000000000794d */ /* 0x000fea0003800000 */
.L_x_0:
[----:B------:R-:W0:Y:S01]  /*20d0*/  LDCU.64 UR8, c[0x0][0x380] ;  /* 0x00007000ff0877ac */ /* 0x000e220008000a00 */
[----:B------:R-:W-:Y:S01]  /*20e0*/  BSSY.RECONVERGENT B0, `(.L_x_69) ;  /* 0x0000158000007945 */ /* 0x000fe20003800200 */
[----:B------:R-:W1:Y:S01]  /*20f0*/  LDCU.64 UR6, c[0x0][0x398] ;  /* 0x00007300ff0677ac */ /* 0x000e620008000a00 */
[----:B------:R-:W-:Y:S02]  /*2100*/  ULOP3.LUT UR11, UR10, 0xf, URZ, 0xc0, !UPT ;  /* 0x0000000f0a0b7892 */ /* 0x000fe4000f8ec0ff */
[----:B------:R-:W-:Y:S02]  /*2110*/  ULOP3.LUT UR14, UR10, 0x7, URZ, 0xc0, !UPT ;  /* 0x000000070a0e7892 */ /* 0x000fe4000f8ec0ff */
[----:B------:R-:W-:Y:S02]  /*2120*/  ULOP3.LUT UR16, UR10, 0x7ffffff0, URZ, 0xc0, !UPT ;  /* 0x7ffffff00a107892 */ /* 0x000fe4000f8ec0ff */
[----:B------:R-:W-:Y:S02]  /*2130*/  ULOP3.LUT UR5, UR10, 0x3, URZ, 0xc0, !UPT ;  /* 0x000000030a057892 */ /* 0x000fe4000f8ec0ff */
[----:B------:R-:W-:-:S02]  /*2140*/  UIADD3 UR10, UPT, UPT, UR11, -0x1, URZ ;  /* 0xffffffff0b0a7890 */ /* 0x000fc4000fffe0ff */
[----:B0-----:R-:W-:Y:S02]  /*2150*/  UIADD3 UR8, UP0, UPT, UR8, 0x20, URZ ;  /* 0x0000002008087890 */ /* 0x001fe4000ff1e0ff */
[----:B------:R-:W-:Y:S02]  /*2160*/  UIADD3 UR15, UPT, UPT, UR14, -0x1, URZ ;  /* 0xffffffff0e0f7890 */ /* 0x000fe4000fffe0ff */
[----:B-1----:R-:W-:Y:S02]  /*2170*/  UIADD3 UR6, UP1, UPT, UR6, 0x20, URZ ;  /* 0x0000002006067890 */ /* 0x002fe4000ff3e0ff */
[----:B------:R-:W-:Y:S02]  /*2180*/  UIADD3.X UR9, UPT, UPT, URZ, UR9, URZ, UP0, !UPT ;  /* 0x00000009ff097290 */ /* 0x000fe400087fe4ff */
[----:B------:R-:W-:Y:S02]  /*2190*/  UIADD3.X UR7, UPT, UPT, URZ, UR7, URZ, UP1, !UPT ;  /* 0x00000007ff077290 */ /* 0x000fe40008ffe4ff */
[----:B------:R-:W-:-:S12]  /*21a0*/  UIADD3 UR17, UPT, UPT, -UR16, URZ, URZ ;  /* 0x000000ff10117290 */ /* 0x000fd8000fffe1ff */
.L_x_96:
[----:B0-----:R-:W0:Y:S08]  /*21b0*/  LDC.64 R10, c[0x0][0x3b8] ;  /* 0x0000ee00ff0a7b82 */ /* 0x001e300000000a00 */
[----:B------:R-:W1:Y:S08]  /*21c0*/  LDC.64 R4, c[0x0][0x3b0] ;  /* 0x0000ec00ff047b82 */ /* 0x000e700000000a00 */
[----:B------:R-:W2:Y:S01]  /*21d0*/  LDC.64 R18, c[0x0][0x3a0] ;  /* 0x0000e800ff127b82 */ /* 0x000ea20000000a00 */
[----:B0-----:R-:W-:-:S07]  /*21e0*/  IMAD.WIDE R10, R3, 0x4, R10 ;  /* 0x00000004030a7825 */ /* 0x001fce00078e020a */
[----:B------:R-:W0:Y:S01]  /*21f0*/  LDC.64 R16, c[0x0][0x3a8] ;  /* 0x0000ea00ff107b82 */ /* 0x000e220000000a00 */
[----:B------:R3:W4:Y:S01]  /*2200*/  LDG.E R9, desc[UR12][R10.64] ;  /* 0x0000000c0a097981 */ /* 0x000722000c1e1900 */
[----:B-1----:R-:W-:-:S05]  /*2210*/  IMAD.WIDE R4, R3, 0x4, R4 ;  /* 0x0000000403047825 */ /* 0x002fca00078e0204 */
[----:B------:R-:W4:Y:S01]  /*2220*/  LDG.E R2, desc[UR12][R4.64] ;  /* 0x0000000c04027981 */ /* 0x000f22000c1e1900 */
[----:B--2---:R-:W-:-:S05]  /*2230*/  IMAD.WIDE R18, R3, 0x4, R18 ;  /* 0x0000000403127825 */ /* 0x004fca00078e0212 */
[----:B-----5:R1:W5:Y:S01]  /*2240*/  LDG.E R7, desc[UR12][R18.64] ;  /* 0x0000000c12077981 */ /* 0x020362000c1e1900 */
[----:B------:R-:W-:Y:S01]  /*2250*/  BSSY.RECONVERGENT B1, `(.L_x_70) ;  /* 0x00000f3000017945 */ /* 0x000fe20003800200 */
[----:B---3--:R-:W-:Y:S01]  /*2260*/  CS2R R10, SRZ ;  /* 0x00000000000a7805 */ /* 0x008fe2000001ff00 */
[----:B0-----:R-:W-:Y:S01]  /*2270*/  IMAD.WIDE R16, R3, 0x4, R16 ;  /* 0x0000000403107825 */ /* 0x001fe200078e0210 */
[----:B----4-:R-:W0:Y:S02]  /*2280*/  F2I.TRUNC.NTZ R9, R9 ;  /* 0x0000000900097305 */ /* 0x010e24000020f100 */
[-C--:B0-----:R-:W-:Y:S02]  /*2290*/  LEA R8, R2, R9.reuse, 0x1 ;  /* 0x0000000902087211 */ /* 0x081fe400078e08ff */
[----:B------:R-:W-:Y:S02]  /*22a0*/  LEA.HI R13, R9, R9, RZ, 0x1 ;  /* 0x00000009090d7211 */ /* 0x000fe400078f08ff */
[----:B------:R-:W-:-:S02]  /*22b0*/  ISETP.GT.AND P0, PT, R8, RZ, PT ;  /* 0x000000ff0800720c */ /* 0x000fc40003f04270 */
[----:B------:R-:W-:-:S11]  /*22c0*/  LEA.HI.SX32 R12, R13, R2, 0x1f ;  /* 0x000000020d0c7211 */ /* 0x000fd600078ffaff */
[----:B-1----:R-:W-:Y:S05]  /*22d0*/  @!P0 BRA `(.L_x_71) ;  /* 0x0000000c00a88947 */ /* 0x002fea0003800000 */
[----:B------:R-:W2:Y:S01]  /*22e0*/  LDG.E R0, desc[UR12][R16.64] ;  /* 0x0000000c10007981 */ /* 0x000ea2000c1e1900 */
[----:B------:R-:W-:Y:S01]  /*22f0*/  HFMA2 R5, -RZ, RZ, 1.75, 0 ;  /* 0x3f000000ff057431 */ /* 0x000fe200000001ff */
[----:B------:R-:W0:Y:S01]  /*2300*/  LDCU.64 UR18, c[0x0][0x3c8] ;  /* 0x00007900ff1277ac */ /* 0x000e220008000a00 */
[----:B------:R-:W-:Y:S02]  /*2310*/  I2FP.F32.S32 R15, R9 ;  /* 0x00000009000f7245 */ /* 0x000fe40000201400 */
[----:B------:R-:W-:Y:S02]  /*2320*/  CS2R R10, SRZ ;  /* 0x00000000000a7805 */ /* 0x000fe4000001ff00 */
[----:B------:R-:W-:Y:S01]  /*2330*/  MOV R21, RZ ;  /* 0x000000ff00157202 */ /* 0x000fe20000000f00 */
[----:B------:R-:W1:Y:S01]  /*2340*/  LDCU UR20, c[0x0][0x390] ;  /* 0x00007200ff1477ac */ /* 0x000e620008000800 */
[----:B-----5:R-:W-:-:S05]  /*2350*/  LOP3.LUT R4, R5, 0x80000000, R7, 0xb8, !PT ;  /* 0x8000000005047812 */ /* 0x020fca00078eb807 */
[----:B------:R-:W-:-:S04]  /*2360*/  FADD.RZ R4, R7, R4 ;  /* 0x0000000407047221 */ /* 0x000fc8000000c000 */
[----:B------:R-:W0:Y:S01]  /*2370*/  F2I.TRUNC.NTZ R13, R4 ;  /* 0x00000004000d7305 */ /* 0x000e22000020f100 */
[----:B-1----:R-:W-:Y:S01]  /*2380*/  IMAD R20, R3, UR20, RZ ;  /* 0x0000001403147c24 */ /* 0x002fe2000f8e02ff */
[----:B0-----:R-:W-:Y:S02]  /*2390*/  IADD3 R13, PT, PT, R13, -UR18, -R12 ;  /* 0x800000120d0d7c10 */ /* 0x001fe4000fffe80c */
[----:B--2---:R-:W-:-:S05]  /*23a0*/  LOP3.LUT R5, R5, 0x80000000, R0, 0xb8, !PT ;  /* 0x8000000005057812 */ /* 0x004fca00078eb800 */
[----:B------:R-:W-:-:S06]  /*23b0*/  FADD.RZ R5, R0, R5 ;  /* 0x0000000500057221 */ /* 0x000fcc000000c000 */
[----:B------:R-:W0:Y:S02]  /*23c0*/  F2I.TRUNC.NTZ R5, R5 ;  /* 0x0000000500057305 */ /* 0x000e24000020f100 */
[----:B0-----:R-:W-:-:S07]  /*23d0*/  IADD3 R14, PT, PT, R5, -UR19, -R12 ;  /* 0x80000013050e7c10 */ /* 0x001fce000fffe80c */
.L_x_86:
[----:B------:R-:W0:Y:S01]  /*23e0*/  LDCU UR18, c[0x0][0x38c] ;  /* 0x00007180ff1277ac */ /* 0x000e220008000800 */
[-C--:B------:R-:W-:Y:S01]  /*23f0*/  IADD3 R0, PT, PT, -R2, R21.reuse, RZ ;  /* 0x0000001502007210 */ /* 0x080fe20007ffe1ff */
[----:B------:R-:W-:Y:S01]  /*2400*/  BSSY.RECONVERGENT B2, `(.L_x_72) ;  /* 0x00000d6000027945 */ /* 0x000fe20003800200 */
[----:B------:R-:W-:Y:S02]  /*2410*/  IADD3 R24, PT, PT, R14, R21, RZ ;  /* 0x000000150e187210 */ /* 0x000fe40007ffe0ff */
[----:B------:R-:W-:Y:S02]  /*2420*/  I2FP.F32.S32 R0, R0 ;  /* 0x0000000000007245 */ /* 0x000fe40000201400 */
[----:B------:R-:W-:Y:S02]  /*2430*/  IADD3 R21, PT, PT, R21, 0x1, RZ ;  /* 0x0000000115157810 */ /* 0x000fe40007ffe0ff */
[----:B------:R-:W-:Y:S01]  /*2440*/  MOV R23, RZ ;  /* 0x000000ff00177202 */ /* 0x000fe20000000f00 */
[----:B------:R-:W-:Y:S01]  /*2450*/  FFMA R22, R15, -0.5, R0 ;  /* 0xbf0000000f167823 */ /* 0x000fe20000000000 */
[----:B------:R-:W-:-:S03]  /*2460*/  ISETP.NE.AND P4, PT, R21, R8, PT ;  /* 0x000000081500720c */ /* 0x000fc60003f85270 */
[----:B------:R-:W-:Y:S01]  /*2470*/  FMUL R25, R22, R22 ;  /* 0x0000001616197220 */ /* 0x000fe20000400000 */
[----:B0-----:R-:W-:-:S09]  /*2480*/  IMAD R24, R24, UR18, R13 ;  /* 0x0000001218187c24 */ /* 0x001fd2000f8e020d */
.L_x_85:
[----:B------:R-:W0:Y:S01]  /*2490*/  LDCU UR18, c[0x0][0x390] ;  /* 0x00007200ff1277ac */ /* 0x000e220008000800 */
[----:B------:R-:W-:Y:S01]  /*24a0*/  IADD3 R0, PT, PT, R24, R23, RZ ;  /* 0x0000001718007210 */ /* 0x000fe20007ffe0ff */
[----:B------:R-:W-:Y:S01]  /*24b0*/  HFMA2 R27, -RZ, RZ, 0, 0 ;  /* 0x00000000ff1b7431 */ /* 0x000fe200000001ff */
[----:B------:R-:W-:Y:S01]  /*24c0*/  MOV R31, RZ ;  /* 0x000000ff001f7202 */ /* 0x000fe20000000f00 */
[----:B0-----:R-:W-:Y:S02]  /*24d0*/  UISETP.GE.U32.AND UP0, UPT, UR18, 0x10, UPT ;  /* 0x000000101200788c */ /* 0x001fe4000bf06070 */
[----:B------:R-:W-:-:S07]  /*24e0*/  IMAD R0, R0, UR18, RZ ;  /* 0x0000001200007c24 */ /* 0x000fce000f8e02ff */
[----:B------:R-:W-:Y:S05]  /*24f0*/  BRA.U !UP0, `(.L_x_73) ;  /* 0x0000000508007547 */ /* 0x000fea000b800000 */
[----:B------:R-:W-:Y:S01]  /*2500*/  MOV R27, RZ ;  /* 0x000000ff001b7202 */ /* 0x000fe20000000f00 */
[----:B------:R-:W-:Y:S01]  /*2510*/  IMAD.MOV.U32 R31, RZ, RZ, R20 ;  /* 0x000000ffff1f7224 */ /* 0x000fe200078e0014 */
[----:B------:R-:W-:Y:S02]  /*2520*/  MOV R33, R0 ;  /* 0x0000000000217202 */ /* 0x000fe40000000f00 */
[----:B------:R-:W-:-:S07]  /*2530*/  MOV R6, UR17 ;  /* 0x0000001100067c02 */ /* 0x000fce0008000f00 */
.L_x_74:
[----:B------:R-:W-:Y:S02]  /*2540*/  MOV R28, UR8 ;  /* 0x00000008001c7c02 */ /* 0x000fe40008000f00 */
[----:B------:R-:W-:Y:S02]  /*2550*/  MOV R29, UR9 ;  /* 0x00000009001d7c02 */ /* 0x000fe40008000f00 */
[----:B------:R-:W-:Y:S02]  /*2560*/  MOV R4, UR6 ;  /* 0x0000000600047c02 */ /* 0x000fe40008000f00 */
[----:B------:R-:W-:Y:S01]  /*2570*/  MOV R5, UR7 ;  /* 0x0000000700057c02 */ /* 0x000fe20008000f00 */
[----:B------:R-:W-:-:S04]  /*2580*/  IMAD.WIDE R28, R33, 0x4, R28 ;  /* 0x00000004211c7825 */ /* 0x000fc800078e021c */
[----:B------:R-:W-:Y:S01]  /*2590*/  IMAD.WIDE R4, R31, 0x4, R4 ;  /* 0x000000041f047825 */ /* 0x000fe200078e0204 */
[----:B------:R-:W2:Y:S04]  /*25a0*/  LDG.E R26, desc[UR12][R28.64+-0x20] ;  /* 0xffffe00c1c1a7981 */ /* 0x000ea8000c1e1900 */
[----:B------:R-:W2:Y:S04]  /*25b0*/  LDG.E R30, desc[UR12][R4.64+-0x20] ;  /* 0xffffe00c041e7981 */ /* 0x000ea8000c1e1900 */
[----:B------:R-:W3:Y:S04]  /*25c0*/  LDG.E R35, desc[UR12][R28.64+-0x18] ;  /* 0xffffe80c1c237981 */ /* 0x000ee8000c1e1900 */
[----:B------:R-:W3:Y:S04]  /*25d0*/  LDG.E R32, desc[UR12][R4.64+-0x18] ;  /* 0xffffe80c04207981 */ /* 0x000ee8000c1e1900 */
[----:B------:R-:W4:Y:S04]  /*25e0*/  LDG.E R37, desc[UR12][R28.64+0x1c] ;  /* 0x00001c0c1c257981 */ /* 0x000f28000c1e1900 */
[----:B------:R-:W4:Y:S01]  /*25f0*/  LDG.E R34, desc[UR12][R4.64+0x1c] ;  /* 0x00001c0c04227981 */ /* 0x000f22000c1e1900 */
[----:B--2---:R-:W-:-:S03]  /*2600*/  FFMA R26, R26, R30, R27 ;  /* 0x0000001e1a1a7223 */ /* 0x004fc6000000001b */
[----:B------:R-:W2:Y:S04]  /*2610*/  LDG.E R27, desc[UR12][R28.64+-0x1c] ;  /* 0xffffe40c1c1b7981 */ /* 0x000ea8000c1e1900 */
[----:B------:R-:W2:Y:S02]  /*2620*/  LDG.E R30, desc[UR12][R4.64+-0x1c] ;  /* 0xffffe40c041e7981 */ /* 0x000ea4000c1e1900 */
[----:B--2---:R-:W-:Y:S02]  /*2630*/  FFMA R26, R27, R30, R26 ;  /* 0x0000001e1b1a7223 */ /* 0x004fe4000000001a */
[----:B------:R-:W2:Y:S04]  /*2640*/  LDG.E R27, desc[UR12][R28.64+-0x14] ;  /* 0xffffec0c1c1b7981 */ /* 0x000ea8000c1e1900 */
[----:B------:R-:W2:Y:S01]  /*2650*/  LDG.E R30, desc[UR12][R4.64+-0x14] ;  /* 0xffffec0c041e7981 */ /* 0x000ea2000c1e1900 */
[----:B---3--:R-:W-:-:S03]  /*2660*/  FFMA R26, R35, R32, R26 ;  /* 0x00000020231a7223 */ /* 0x008fc6000000001a */
[----:B------:R-:W3:Y:S04]  /*2670*/  LDG.E R35, desc[UR12][R28.64+-0x10] ;  /* 0xfffff00c1c237981 */ /* 0x000ee8000c1e1900 */
[----:B------:R-:W3:Y:S01]  /*2680*/  LDG.E R32, desc[UR12][R4.64+-0x10] ;  /* 0xfffff00c04207981 */ /* 0x000ee2000c1e1900 */
[----:B--2---:R-:W-:-:S03]  /*2690*/  FFMA R26, R27, R30, R26 ;  /* 0x0000001e1b1a7223 */ /* 0x004fc6000000001a */
        /* <DEDUP_REMOVED lines=23> */
[----:B------:R-:W-:Y:S01]  /*2810*/  IADD3 R6, PT, PT, R6, 0x10, RZ ;  /* 0x0000001006067810 */ /* 0x000fe20007ffe0ff */
[----:B--2---:R-:W-:Y:S02]  /*2820*/  FFMA R26, R27, R30, R26 ;  /* 0x0000001e1b1a7223 */ /* 0x004fe4000000001a */
[----:B------:R-:W2:Y:S04]  /*2830*/  LDG.E R27, desc[UR12][R28.64+0x14] ;  /* 0x0000140c1c1b7981 */ /* 0x000ea8000c1e1900 */
[----:B------:R-:W2:Y:S01]  /*2840*/  LDG.E R30, desc[UR12][R4.64+0x14] ;  /* 0x0000140c041e7981 */ /* 0x000ea2000c1e1900 */
[----:B---3--:R-:W-:-:S03]  /*2850*/  FFMA R26, R35, R32, R26 ;  /* 0x00000020231a7223 */ /* 0x008fc6000000001a */
[----:B------:R-:W3:Y:S04]  /*2860*/  LDG.E R35, desc[UR12][R28.64+0x18] ;  /* 0x0000180c1c237981 */ /* 0x000ee8000c1e1900 */
[----:B------:R-:W3:Y:S01]  /*2870*/  LDG.E R32, desc[UR12][R4.64+0x18] ;  /* 0x0000180c04207981 */ /* 0x000ee2000c1e1900 */
[----:B------:R-:W-:Y:S02]  /*2880*/  ISETP.NE.AND P0, PT, R6, RZ, PT ;  /* 0x000000ff0600720c */ /* 0x000fe40003f05270 */
[----:B------:R-:W-:Y:S02]  /*2890*/  IADD3 R33, PT, PT, R33, 0x10, RZ ;  /* 0x0000001021217810 */ /* 0x000fe40007ffe0ff */
[----:B------:R-:W-:Y:S01]  /*28a0*/  IADD3 R31, PT, PT, R31, 0x10, RZ ;  /* 0x000000101f1f7810 */ /* 0x000fe20007ffe0ff */
[----:B--2---:R-:W-:-:S04]  /*28b0*/  FFMA R26, R27, R30, R26 ;  /* 0x0000001e1b1a7223 */ /* 0x004fc8000000001a */
[----:B---3--:R-:W-:-:S04]  /*28c0*/  FFMA R26, R35, R32, R26 ;  /* 0x00000020231a7223 */ /* 0x008fc8000000001a */
[----:B----4-:R-:W-:Y:S01]  /*28d0*/  FFMA R27, R37, R34, R26 ;  /* 0x00000022251b7223 */ /* 0x010fe2000000001a */
[----:B------:R-:W-:Y:S06]  /*28e0*/  @P0 BRA `(.L_x_74) ;  /* 0xfffffffc00140947 */ /* 0x000fec000383ffff */
[----:B------:R-:W-:-:S07]  /*28f0*/  MOV R31, UR16 ;  /* 0x00000010001f7c02 */ /* 0x000fce0008000f00 */
.L_x_73:
[----:B------:R-:W-:-:S09]  /*2900*/  UISETP.NE.AND UP0, UPT, UR11, URZ, UPT ;  /* 0x000000ff0b00728c */ /* 0x000fd2000bf05270 */
[----:B------:R-:W-:Y:S05]  /*2910*/  BRA.U !UP0, `(.L_x_75) ;  /* 0x0000000508347547 */ /* 0x000fea000b800000 */
[----:B------:R-:W-:Y:S02]  /*2920*/  UISETP.GE.U32.AND UP0, UPT, UR10, 0x7, UPT ;  /* 0x000000070a00788c */ /* 0x000fe4000bf06070 */
[----:B------:R-:W-:-:S07]  /*2930*/  UISETP.NE.AND UP1, UPT, UR14, URZ, UPT ;  /* 0x000000ff0e00728c */ /* 0x000fce000bf25270 */
[----:B------:R-:W-:Y:S05]  /*2940*/  BRA.U !UP0, `(.L_x_76) ;  /* 0x00000001087c7547 */ /* 0x000fea000b800000 */
[----:B------:R-:W0:Y:S01]  /*2950*/  LDC.64 R28, c[0x0][0x380] ;  /* 0x0000e000ff1c7b82 */ /* 0x000e220000000a00 */
[-C--:B------:R-:W-:Y:S02]  /*2960*/  IADD3 R33, PT, PT, R0, R31.reuse, RZ ;  /* 0x0000001f00217210 */ /* 0x080fe40007ffe0ff */
[----:B------:R-:W-:-:S05]  /*2970*/  IADD3 R35, PT, PT, R20, R31, RZ ;  /* 0x0000001f14237210 */ /* 0x000fca0007ffe0ff */
[----:B------:R-:W1:Y:S01]  /*2980*/  LDC.64 R4, c[0x0][0x398] ;  /* 0x0000e600ff047b82 */ /* 0x000e620000000a00 */
[----:B0-----:R-:W-:-:S05]  /*2990*/  IMAD.WIDE R28, R33, 0x4, R28 ;  /* 0x00000004211c7825 */ /* 0x001fca00078e021c */
[----:B------:R-:W2:Y:S01]  /*29a0*/  LDG.E R6, desc[UR12][R28.64] ;  /* 0x0000000c1c067981 */ /* 0x000ea2000c1e1900 */
[----:B-1----:R-:W-:-:S03]  /*29b0*/  IMAD.WIDE R4, R35, 0x4, R4 ;  /* 0x0000000423047825 */ /* 0x002fc600078e0204 */
[----:B------:R-:W3:Y:S04]  /*29c0*/  LDG.E R33, desc[UR12][R28.64+0x4] ;  /* 0x0000040c1c217981 */ /* 0x000ee8000c1e1900 */
[----:B------:R-:W2:Y:S04]  /*29d0*/  LDG.E R26, desc[UR12][R4.64] ;  /* 0x0000000c041a7981 */ /* 0x000ea8000c1e1900 */
[----:B------:R-:W3:Y:S04]  /*29e0*/  LDG.E R30, desc[UR12][R4.64+0x4] ;  /* 0x0000040c041e7981 */ /* 0x000ee8000c1e1900 */
[----:B------:R-:W4:Y:S04]  /*29f0*/  LDG.E R35, desc[UR12][R28.64+0xc] ;  /* 0x00000c0c1c237981 */ /* 0x000f28000c1e1900 */
[----:B------:R-:W4:Y:S04]  /*2a00*/  LDG.E R32, desc[UR12][R4.64+0xc] ;  /* 0x00000c0c04207981 */ /* 0x000f28000c1e1900 */
[----:B------:R-:W5:Y:S04]  /*2a10*/  LDG.E R37, desc[UR12][R28.64+0x1c] ;  /* 0x00001c0c1c257981 */ /* 0x000f68000c1e1900 */
[----:B------:R-:W5:Y:S01]  /*2a20*/  LDG.E R34, desc[UR12][R4.64+0x1c] ;  /* 0x00001c0c04227981 */ /* 0x000f62000c1e1900 */
        /* <DEDUP_REMOVED lines=9> */
[----:B----4-:R-:W-:-:S03]  /*2ac0*/  FFMA R35, R35, R32, R26 ;  /* 0x0000002023237223 */ /* 0x010fc6000000001a */
[----:B------:R-:W4:Y:S04]  /*2ad0*/  LDG.E R26, desc[UR12][R28.64+0x18] ;  /* 0x0000180c1c1a7981 */ /* 0x000f28000c1e1900 */
[----:B------:R-:W4:Y:S01]  /*2ae0*/  LDG.E R32, desc[UR12][R4.64+0x18] ;  /* 0x0000180c04207981 */ /* 0x000f22000c1e1900 */
[----:B------:R-:W-:Y:S02]  /*2af0*/  VIADD R31, R31, 0x8 ;  /* 0x000000081f1f7836 */ /* 0x000fe40000000000 */
[----:B--2---:R-:W-:-:S04]  /*2b00*/  FFMA R6, R6, R27, R35 ;  /* 0x0000001b06067223 */ /* 0x004fc80000000023 */
[----:B---3--:R-:W-:-:S04]  /*2b10*/  FFMA R33, R33, R30, R6 ;  /* 0x0000001e21217223 */ /* 0x008fc80000000006 */
[----:B----4-:R-:W-:-:S04]  /*2b20*/  FFMA R26, R26, R32, R33 ;  /* 0x000000201a1a7223 */ /* 0x010fc80000000021 */
[----:B-----5:R-:W-:-:S07]  /*2b30*/  FFMA R27, R37, R34, R26 ;  /* 0x00000022251b7223 */ /* 0x020fce000000001a */
.L_x_76:
        /* <DEDUP_REMOVED lines=18> */
[----:B------:R-:W-:Y:S01]  /*2c60*/  IADD3 R31, PT, PT, R31, 0x4, RZ ;  /* 0x000000041f1f7810 */ /* 0x000fe20007ffe0ff */
[----:B--2---:R-:W-:-:S04]  /*2c70*/  FFMA R26, R26, R30, R27 ;  /* 0x0000001e1a1a7223 */ /* 0x004fc8000000001b */
[----:B---3--:R-:W-:-:S04]  /*2c80*/  FFMA R33, R33, R32, R26 ;  /* 0x0000002021217223 */ /* 0x008fc8000000001a */
[----:B----4-:R-:W-:-:S04]  /*2c90*/  FFMA R6, R6, R34, R33 ;  /* 0x0000002206067223 */ /* 0x010fc80000000021 */
[----:B-----5:R-:W-:-:S07]  /*2ca0*/  FFMA R27, R35, R36, R6 ;  /* 0x00000024231b7223 */ /* 0x020fce0000000006 */
.L_x_77:
[----:B------:R-:W-:Y:S05]  /*2cb0*/  BRA.U !UP1, `(.L_x_75) ;  /* 0x00000001094c7547 */ /* 0x000fea000b800000 */
[----:B------:R-:W0:Y:S01]  /*2cc0*/  LDC.64 R28, c[0x0][0x380] ;  /* 0x0000e000ff1c7b82 */ /* 0x000e220000000a00 */
[-C--:B------:R-:W-:Y:S02]  /*2cd0*/  IADD3 R33, PT, PT, R0, R31.reuse, RZ ;  /* 0x0000001f00217210 */ /* 0x080fe40007ffe0ff */
[----:B------:R-:W-:-:S05]  /*2ce0*/  IADD3 R31, PT, PT, R20, R31, RZ ;  /* 0x0000001f141f7210 */ /* 0x000fca0007ffe0ff */
[----:B------:R-:W1:Y:S01]  /*2cf0*/  LDC.64 R4, c[0x0][0x398] ;  /* 0x0000e600ff047b82 */ /* 0x000e620000000a00 */
[----:B0-----:R-:W-:-:S05]  /*2d00*/  IMAD.WIDE R28, R33, 0x4, R28 ;  /* 0x00000004211c7825 */ /* 0x001fca00078e021c */
[----:B------:R-:W2:Y:S01]  /*2d10*/  LDG.E R0, desc[UR12][R28.64] ;  /* 0x0000000c1c007981 */ /* 0x000ea2000c1e1900 */
[----:B-1----:R-:W-:-:S05]  /*2d20*/  IMAD.WIDE R4, R31, 0x4, R4 ;  /* 0x000000041f047825 */ /* 0x002fca00078e0204 */
[----:B------:R-:W2:Y:S01]  /*2d30*/  LDG.E R6, desc[UR12][R4.64] ;  /* 0x0000000c04067981 */ /* 0x000ea2000c1e1900 */
[----:B------:R-:W-:Y:S01]  /*2d40*/  UISETP.NE.AND UP0, UPT, UR5, 0x1, UPT ;  /* 0x000000010500788c */ /* 0x000fe2000bf05270 */
[----:B--2---:R-:W-:-:S08]  /*2d50*/  FFMA R27, R0, R6, R27 ;  /* 0x00000006001b7223 */ /* 0x004fd0000000001b */
[----:B------:R-:W-:Y:S05]  /*2d60*/  BRA.U !UP0, `(.L_x_75) ;  /* 0x0000000108207547 */ /* 0x000fea000b800000 */
[----:B------:R-:W-:Y:S01]  /*2d70*/  UISETP.NE.AND UP0, UPT, UR5, 0x2, UPT ;  /* 0x000000020500788c */ /* 0x000fe2000bf05270 */
[----:B------:R-:W2:Y:S04]  /*2d80*/  LDG.E R0, desc[UR12][R28.64+0x4] ;  /* 0x0000040c1c007981 */ /* 0x000ea8000c1e1900 */
[----:B------:R-:W2:Y:S01]  /*2d90*/  LDG.E R6, desc[UR12][R4.64+0x4] ;  /* 0x0000040c04067981 */ /* 0x000ea2000c1e1900 */
[----:B------:R-:W-:-:S13]  /*2da0*/  PLOP3.LUT P0, PT, PT, PT, UP0, 0x80, 0x8 ;  /* 0x000000000008781c */ /* 0x000fda0003f0f008 */
[----:B------:R-:W3:Y:S04]  /*2db0*/  @P0 LDG.E R26, desc[UR12][R28.64+0x8] ;  /* 0x0000080c1c1a0981 */ /* 0x000ee8000c1e1900 */
[----:B------:R-:W3:Y:S01]  /*2dc0*/  @P0 LDG.E R30, desc[UR12][R4.64+0x8] ;  /* 0x0000080c041e0981 */ /* 0x000ee2000c1e1900 */
[----:B--2---:R-:W-:-:S04]  /*2dd0*/  FFMA R27, R0, R6, R27 ;  /* 0x00000006001b7223 */ /* 0x004fc8000000001b */
[----:B---3--:R-:W-:-:S07]  /*2de0*/  @P0 FFMA R27, R26, R30, R27 ;  /* 0x0000001e1a1b0223 */ /* 0x008fce000000001b */
.L_x_75:
[----:B------:R-:W-:Y:S01]  /*2df0*/  IADD3 R0, PT, PT, -R2, R23, RZ ;  /* 0x0000001702007210 */ /* 0x000fe20007ffe1ff */
        /* <DEDUP_REMOVED lines=11> */
.L_x_79:
[----:B------:R-:W-:Y:S01]  /*2eb0*/  FMUL.FTZ R28, R4, R5 ;  /* 0x00000005041c7220 */ /* 0x000fe20000410000 */
[----:B------:R-:W-:-:S03]  /*2ec0*/  FMUL.FTZ R0, R5, 0.5 ;  /* 0x3f00000005007820 */ /* 0x000fc60000410000 */
[----:B------:R-:W-:-:S04]  /*2ed0*/  FFMA R5, -R28, R28, R4 ;  /* 0x0000001c1c057223 */ /* 0x000fc80000000104 */
[----:B------:R-:W-:-:S07]  /*2ee0*/  FFMA R28, R5, R0, R28 ;  /* 0x00000000051c7223 */ /* 0x000fce000000001c */
.L_x_80:
[----:B------:R-:W-:Y:S05]  /*2ef0*/  BSYNC.RECONVERGENT B3 ;  /* 0x0000000000037941 */ /* 0x000fea0003800200 */
.L_x_78:
[----:B------:R-:W0:Y:S01]  /*2f00*/  F2F.F64.F32 R4, R28 ;  /* 0x0000001c00047310 */ /* 0x000e220000201800 */
[----:B------:R-:W-:Y:S01]  /*2f10*/  UMOV UR18, 0xa0b5ed8d ;  /* 0xa0b5ed8d00127882 */ /* 0x000fe20000000000 */
[----:B------:R-:W-:Y:S01]  /*2f20*/  UMOV UR19, 0x3eb0c6f7 ;  /* 0x3eb0c6f700137882 */ /* 0x000fe20000000000 */
[----:B------:R-:W-:Y:S01]  /*2f30*/  FMUL R0, R22, R27 ;  /* 0x0000001b16007220 */ /* 0x000fe20000400000 */
        /* <DEDUP_REMOVED lines=11> */
[----:B------:R-:W-:-:S07]  /*2ff0*/  MOV R4, 0x3010 ;  /* 0x0000301000047802 */ /* 0x000fce0000000f00 */
[----:B------:R-:W-:Y:S05]  /*3000*/  CALL.REL.NOINC `($__internal_1_$__cuda_sm3x_div_rn_noftz_f32_slowpath) ;  /* 0x0000000400f87944 */ /* 0x000fea0003c00000 */
[----:B------:R-:W-:-:S07]  /*3010*/  MOV R5, R0 ;  /* 0x0000000000057202 */ /* 0x000fce0000000f00 */
.L_x_82:
[----:B------:R-:W-:Y:S05]  /*3020*/  BSYNC.RECONVERGENT B5 ;  /* 0x0000000000057941 */ /* 0x000fea0003800200 */
.L_x_81:
[----:B------:R-:W0:Y:S01]  /*3030*/  MUFU.RCP R31, R28 ;  /* 0x0000001c001f7308 */ /* 0x000e220000001000 */
[----:B------:R-:W-:Y:S01]  /*3040*/  FMUL R29, R26, R27 ;  /* 0x0000001b1a1d7220 */ /* 0x000fe20000400000 */
        /* <DEDUP_REMOVED lines=12> */
.L_x_84:
[----:B------:R-:W-:Y:S05]  /*3110*/  BSYNC.RECONVERGENT B5 ;  /* 0x0000000000057941 */ /* 0x000fea0003800200 */
.L_x_83:
[----:B------:R-:W-:Y:S01]  /*3120*/  IADD3 R23, PT, PT, R23, 0x1, RZ ;  /* 0x0000000117177810 */ /* 0x000fe20007ffe0ff */
[----:B------:R-:W-:-:S03]  /*3130*/  FADD R11, R0, R11 ;  /* 0x0000000b000b7221 */ /* 0x000fc60000000000 */
[----:B------:R-:W-:-:S13]  /*3140*/  ISETP.NE.AND P0, PT, R23, R8, PT ;  /* 0x000000081700720c */ /* 0x000fda0003f05270 */
[----:B------:R-:W-:Y:S05]  /*3150*/  @P0 BRA `(.L_x_85) ;  /* 0xfffffff000cc0947 */ /* 0x000fea000383ffff */
[----:B------:R-:W-:Y:S05]  /*3160*/  BSYNC.RECONVERGENT B2 ;  /* 0x0000000000027941 */ /* 0x000fea0003800200 */
.L_x_72:
[----:B------:R-:W-:Y:S05]  /*3170*/  @P4 BRA `(.L_x_86) ;  /* 0xfffffff000984947 */ /* 0x000fea000383ffff */
.L_x_71:
[----:B------:R-:W-:Y:S05]  /*3180*/  BSYNC.RECONVERGENT B1 ;  /* 0x0000000000017941 */ /* 0x000fea0003800200 */
.L_x_70:
        /* <DEDUP_REMOVED lines=8> */
[----:B-----5:R-:W-:Y:S05]  /*3210*/  CALL.REL.NOINC `($__internal_0_$__cuda_sm20_sqrt_rn_f32_slowpath) ;  /* 0x0000000400187944 */ /* 0x020fea0003c00000 */
[----:B------:R-:W-:Y:S05]  /*3220*/  BRA `(.L_x_89) ;  /* 0x0000000000107947 */ /* 0x000fea0003800000 */
.L_x_88:
[----:B------:R-:W-:Y:S01]  /*3230*/  FMUL.FTZ R28, R4, R5 ;  /* 0x00000005041c7220 */ /* 0x000fe20000410000 */
[----:B------:R-:W-:-:S03]  /*3240*/  FMUL.FTZ R0, R5, 0.5 ;  /* 0x3f00000005007820 */ /* 0x000fc60000410000 */
[----:B------:R-:W-:-:S04]  /*3250*/  FFMA R5, -R28, R28, R4 ;  /* 0x0000001c1c057223 */ /* 0x000fc80000000104 */
[----:B------:R-:W-:-:S07]  /*3260*/  FFMA R28, R5, R0, R28 ;  /* 0x00000000051c7223 */ /* 0x000fce000000001c */
.L_x_89:
[----:B------:R-:W-:Y:S05]  /*3270*/  BSYNC.RECONVERGENT B1 ;  /* 0x0000000000017941 */ /* 0x000fea0003800200 */
.L_x_87:
[----:B------:R-:W0:Y:S01]  /*3280*/  F2F.F64.F32 R4, R28 ;  /* 0x0000001c00047310 */ /* 0x000e220000201800 */
[----:B------:R-:W-:Y:S01]  /*3290*/  UMOV UR18, 0xa0b5ed8d ;  /* 0xa0b5ed8d00127882 */ /* 0x000fe20000000000 */
[----:B------:R-:W-:Y:S01]  /*32a0*/  UMOV UR19, 0x3eb0c6f7 ;  /* 0x3eb0c6f700137882 */ /* 0x000fe20000000000 */
[----:B------:R-:W-:Y:S01]  /*32b0*/  BSSY.RECONVERGENT B1, `(.L_x_90) ;  /* 0x0000036000017945 */ /* 0x000fe20003800200 */
[----:B0-----:R-:W-:-:S14]  /*32c0*/  DSETP.GT.AND P0, PT, R4, UR18, PT ;  /* 0x0000001204007e2a */ /* 0x001fdc000bf04000 */
[----:B------:R-:W-:Y:S05]  /*32d0*/  @!P0 BRA `(.L_x_91) ;  /* 0x0000000000cc8947 */ /* 0x000fea0003800000 */
        /* <DEDUP_REMOVED lines=9> */
[----:B------:R-:W-:Y:S02]  /*3370*/  MOV R0, R10 ;  /* 0x0000000a00007202 */ /* 0x000fe40000000f00 */
[----:B------:R-:W-:-:S07]  /*3380*/  MOV R4, 0x33a0 ;  /* 0x000033a000047802 */ /* 0x000fce0000000f00 */
[----:B-----5:R-:W-:Y:S05]  /*3390*/  CALL.REL.NOINC `($__internal_1_$__cuda_sm3x_div_rn_noftz_f32_slowpath) ;  /* 0x0000000400147944 */ /* 0x020fea0003c00000 */
[----:B------:R-:W-:-:S07]  /*33a0*/  IMAD.MOV.U32 R8, RZ, RZ, R0 ;  /* 0x000000ffff087224 */ /* 0x000fce00078e0000 */
.L_x_93:
[----:B------:R-:W-:Y:S05]  /*33b0*/  BSYNC.RECONVERGENT B2 ;  /* 0x0000000000027941 */ /* 0x000fea0003800200 */
.L_x_92:
        /* <DEDUP_REMOVED lines=12> */
.L_x_95:
[----:B------:R-:W-:Y:S05]  /*3480*/  BSYNC.RECONVERGENT B2 ;  /* 0x0000000000027941 */ /* 0x000fea0003800200 */
.L_x_94:
[----:B------:R-:W0:Y:S02]  /*3490*/  LDCU.64 UR18, c[0x0][0x3c0] ;  /* 0x00007800ff1277ac */ /* 0x000e240008000a00 */
[----:B0-----:R-:W-:-:S04]  /*34a0*/  FMUL R8, R8, UR18 ;  /* 0x0000001208087c20 */ /* 0x001fc80008400000 */
[----:B-----5:R-:W-:-:S05]  /*34b0*/  FFMA R7, R8, UR19, R7 ;  /* 0x0000001308077c23 */ /* 0x020fca0008000007 */
[----:B------:R0:W-:Y:S04]  /*34c0*/  STG.E desc[UR12][R18.64], R7 ;  /* 0x0000000712007986 */ /* 0x0001e8000c10190c */
[----:B------:R-:W2:Y:S01]  /*34d0*/  LDG.E R5, desc[UR12][R16.64] ;  /* 0x0000000c10057981 */ /* 0x000ea2000c1e1900 */
[----:B------:R-:W-:Y:S01]  /*34e0*/  FMUL R0, R0, UR18 ;  /* 0x0000001200007c20 */ /* 0x000fe20008400000 */
[----:B------:R-:W-:-:S03]  /*34f0*/  LEA.HI R11, R9, R9, RZ, 0x1 ;  /* 0x00000009090b7211 */ /* 0x000fc600078f08ff */
[----:B--2---:R-:W-:Y:S01]  /*3500*/  FFMA R5, R0, UR19, R5 ;  /* 0x0000001300057c23 */ /* 0x004fe20008000005 */
[----:B------:R-:W1:Y:S04]  /*3510*/  LDCU.64 UR18, c[0x0][0x388] ;  /* 0x00007100ff1277ac */ /* 0x000e680008000a00 */
[----:B------:R2:W-:Y:S04]  /*3520*/  STG.E desc[UR12][R16.64], R5 ;  /* 0x0000000510007986 */ /* 0x0005e8000c10190c */
[----:B------:R-:W3:Y:S01]  /*3530*/  LDG.E R0, desc[UR12][R18.64] ;  /* 0x0000000c12007981 */ /* 0x000ee2000c1e1900 */
[----:B------:R-:W-:-:S02]  /*3540*/  SHF.R.S32.HI R11, RZ, 0x1, R11 ;  /* 0x00000001ff0b7819 */ /* 0x000fc4000001140b */
[----:B------:R-:W-:Y:S02]  /*3550*/  I2FP.F32.S32 R9, R12 ;  /* 0x0000000c00097245 */ /* 0x000fe40000201400 */
[----:B-1----:R-:W-:-:S04]  /*3560*/  IADD3 R4, PT, PT, -R11, UR19, -R2 ;  /* 0x000000130b047c10 */ /* 0x002fc8000fffe902 */
[----:B0-----:R-:W-:Y:S02]  /*3570*/  I2FP.F32.S32 R7, R4 ;  /* 0x0000000400077245 */ /* 0x001fe40000201400 */
        /* <DEDUP_REMOVED lines=9> */
.L_x_91:
[----:B------:R-:W-:Y:S05]  /*3610*/  BSYNC.RECONVERGENT B1 ;  /* 0x0000000000017941 */ /* 0x000fea0003800200 */
.L_x_90:
[----:B------:R-:W1:Y:S01]  /*3620*/  LDCU UR18, c[0x0][0x394] ;  /* 0x00007280ff1277ac */ /* 0x000e620008000800 */
[----:B------:R-:W-:-:S04]  /*3630*/  IADD3 R3, PT, PT, R3, UR4, RZ ;  /* 0x0000000403037c10 */ /* 0x000fc8000fffe0ff */
[----:B-1----:R-:W-:-:S13]  /*3640*/  ISETP.GE.AND P0, PT, R3, UR18, PT ;  /* 0x0000001203007c0c */ /* 0x002fda000bf06270 */
[----:B------:R-:W-:Y:S05]  /*3650*/  @!P0 BRA `(.L_x_96) ;  /* 0xffffffe800d48947 */ /* 0x000fea000383ffff */
[----:B------:R-:W-:Y:S05]  /*3660*/  BSYNC.RECONVERGENT B0 ;  /* 0x0000000000007941 */ /* 0x000fea0003800200 */
.L_x_69:
[----:B------:R-:W-:Y:S05]  /*3670*/  EXIT ;  /* 0x000000000000794d */ /* 0x000fea0003800000 */
        .weak           $__internal_0_$__cuda_sm20_sqrt_rn_f32_slowpath
        .type           $__internal_0_$__cuda_sm20_sqrt_rn_f32_slowpath,@function
        .size           $__internal_0_$__cuda_sm20_sqrt_rn_f32_slowpath,($__internal_1_$__cuda_sm3x_div_rn_noftz_f32_slowpath - $__internal_0_$__cuda_sm20_sqrt_rn_f32_slowpath)
$__internal_0_$__cuda_sm20_sqrt_rn_f32_slowpath:
[----:B------:R-:W-:-:S13]  /*3680*/  LOP3.LUT P0, RZ, R4, 0x7fffffff, RZ, 0xc0, !PT ;  /* 0x7fffffff04ff7812 */ /* 0x000fda000780c0ff */
[----:B------:R-:W-:Y:S01]  /*3690*/  @!P0 MOV R6, R4 ;  /* 0x0000000400068202 */ /* 0x000fe20000000f00 */
[----:B------:R-:W-:Y:S06]  /*36a0*/  @!P0 BRA `(.L_x_97) ;  /* 0x0000000000408947 */ /* 0x000fec0003800000 */
[----:B------:R-:W-:-:S13]  /*36b0*/  FSETP.GEU.FTZ.AND P0, PT, R4, RZ, PT ;  /* 0x000000ff0400720b */ /* 0x000fda0003f1e000 */
[----:B------:R-:W-:Y:S01]  /*36c0*/  @!P0 MOV R6, 0x7fffffff ;  /* 0x7fffffff00068802 */ /* 0x000fe20000000f00 */
[----:B------:R-:W-:Y:S06]  /*36d0*/  @!P0 BRA `(.L_x_97) ;  /* 0x0000000000348947 */ /* 0x000fec0003800000 */
[----:B------:R-:W-:-:S13]  /*36e0*/  FSETP.GTU.FTZ.AND P0, PT, |R4|, +INF , PT ;  /* 0x7f8000000400780b */ /* 0x000fda0003f1c200 */
[----:B------:R-:W-:Y:S01]  /*36f0*/  @P0 FADD.FTZ R6, R4, 1 ;  /* 0x3f80000004060421 */ /* 0x000fe20000010000 */
[----:B------:R-:W-:Y:S06]  /*3700*/  @P0 BRA `(.L_x_97) ;  /* 0x0000000000280947 */ /* 0x000fec0003800000 */
[----:B------:R-:W-:-:S13]  /*3710*/  FSETP.NEU.FTZ.AND P0, PT, |R4|, +INF , PT ;  /* 0x7f8000000400780b */ /* 0x000fda0003f1d200 */
[----:B------:R-:W-:-:S04]  /*3720*/  @P0 FFMA R29, R4, 1.84467440737095516160e+19, RZ ;  /* 0x5f800000041d0823 */ /* 0x000fc800000000ff */
[----:B------:R-:W0:Y:S02]  /*3730*/  @P0 MUFU.RSQ R30, R29 ;  /* 0x0000001d001e0308 */ /* 0x000e240000001400 */
[----:B0-----:R-:W-:Y:S01]  /*3740*/  @P0 FMUL.FTZ R28, R29, R30 ;  /* 0x0000001e1d1c0220 */ /* 0x001fe20000410000 */
[----:B------:R-:W-:-:S03]  /*3750*/  @P0 FMUL.FTZ R5, R30, 0.5 ;  /* 0x3f0000001e050820 */ /* 0x000fc60000410000 */
[----:B------:R-:W-:-:S04]  /*3760*/  @P0 FADD.FTZ R6, -R28, -RZ ;  /* 0x800000ff1c060221 */ /* 0x000fc80000010100 */
[----:B------:R-:W-:Y:S01]  /*3770*/  @P0 FFMA R31, R28, R6, R29 ;  /* 0x000000061c1f0223 */ /* 0x000fe2000000001d */
[----:B------:R-:W-:-:S03]  /*3780*/  @!P0 MOV R6, R4 ;  /* 0x0000000400068202 */ /* 0x000fc60000000f00 */
[----:B------:R-:W-:-:S04]  /*3790*/  @P0 FFMA R5, R31, R5, R28 ;  /* 0x000000051f050223 */ /* 0x000fc8000000001c */
[----:B------:R-:W-:-:S07]  /*37a0*/  @P0 FMUL.FTZ R6, R5, 2.3283064365386962891e-10 ;  /* 0x2f80000005060820 */ /* 0x000fce0000410000 */
.L_x_97:
[----:B------:R-:W-:Y:S01]  /*37b0*/  HFMA2 R5, -RZ, RZ, 0, 0 ;  /* 0x00000000ff057431 */ /* 0x000fe200000001ff */
[----:B------:R-:W-:Y:S02]  /*37c0*/  MOV R4, R0 ;  /* 0x0000000000047202 */ /* 0x000fe40000000f00 */
[----:B------:R-:W-:Y:S02]  /*37d0*/  MOV R28, R6 ;  /* 0x00000006001c7202 */ /* 0x000fe40000000f00 */
[----:B------:R-:W-:Y:S05]  /*37e0*/  RET.REL.NODEC R4 `(_Z16yaalUpdateKernelPfiiiiS_S_S_PiS_ffii) ;  /* 0xffffffc804047950 */ /* 0x000fea0003c3ffff */
        .weak           $__internal_1_$__cuda_sm3x_div_rn_noftz_f32_slowpath
        .type           $__internal_1_$__cuda_sm3x_div_rn_noftz_f32_slowpath,@function
        .size           $__internal_1_$__cuda_sm3x_div_rn_noftz_f32_slowpath,(.L_x_111 - $__internal_1_$__cuda_sm3x_div_rn_noftz_f32_slowpath)
$__internal_1_$__cuda_sm3x_div_rn_noftz_f32_slowpath:
[----:B------:R-:W-:Y:S01]  /*37f0*/  SHF.R.U32.HI R5, RZ, 0x17, R28 ;  /* 0x00000017ff057819 */ /* 0x000fe2000001161c */
[----:B------:R-:W-:Y:S01]  /*3800*/  BSSY.RECONVERGENT B3, `(.L_x_98) ;  /* 0x0000063000037945 */ /* 0x000fe20003800200 */
[----:B------:R-:W-:Y:S02]  /*3810*/  SHF.R.U32.HI R29, RZ, 0x17, R0 ;  /* 0x00000017ff1d7819 */ /* 0x000fe40000011600 */
[----:B------:R-:W-:Y:S02]  /*3820*/  LOP3.LUT R5, R5, 0xff, RZ, 0xc0, !PT ;  /* 0x000000ff05057812 */ /* 0x000fe400078ec0ff */
[----:B------:R-:W-:Y:S02]  /*3830*/  LOP3.LUT R29, R29, 0xff, RZ, 0xc0, !PT ;  /* 0x000000ff1d1d7812 */ /* 0x000fe400078ec0ff */
[----:B------:R-:W-:Y:S02]  /*3840*/  IADD3 R30, PT, PT, R5, -0x1, RZ ;  /* 0xffffffff051e7810 */ /* 0x000fe40007ffe0ff */
[----:B------:R-:W-:-:S02]  /*3850*/  IADD3 R31, PT, PT, R29, -0x1, RZ ;  /* 0xffffffff1d1f7810 */ /* 0x000fc40007ffe0ff */
[----:B------:R-:W-:Y:S02]  /*3860*/  ISETP.GT.U32.AND P0, PT, R30, 0xfd, PT ;  /* 0x000000fd1e00780c */ /* 0x000fe40003f04070 */
[----:B------:R-:W-:Y:S02]  /*3870*/  MOV R32, R28 ;  /* 0x0000001c00207202 */ /* 0x000fe40000000f00 */
[----:B------:R-:W-:-:S13]  /*3880*/  ISETP.GT.U32.OR P0, PT, R31, 0xfd, P0 ;  /* 0x000000fd1f00780c */ /* 0x000fda0000704470 */
[----:B------:R-:W-:Y:S01]  /*3890*/  @!P0 MOV R6, RZ ;  /* 0x000000ff00068202 */ /* 0x000fe20000000f00 */
[----:B------:R-:W-:Y:S06]  /*38a0*/  @!P0 BRA `(.L_x_99) ;  /* 0x00000000005c8947 */ /* 0x000fec0003800000 */
[----:B------:R-:W-:Y:S02]  /*38b0*/  FSETP.GTU.FTZ.AND P0, PT, |R0|, +INF , PT ;  /* 0x7f8000000000780b */ /* 0x000fe40003f1c200 */
[----:B------:R-:W-:-:S04]  /*38c0*/  FSETP.GTU.FTZ.AND P1, PT, |R28|, +INF , PT ;  /* 0x7f8000001c00780b */ /* 0x000fc80003f3c200 */
[----:B------:R-:W-:-:S13]  /*38d0*/  PLOP3.LUT P0, PT, P0, P1, PT, 0xf8, 0x8f ;  /* 0x00000000008f781c */ /* 0x000fda0000703f70 */
[----:B------:R-:W-:Y:S05]  /*38e0*/  @P0 BRA `(.L_x_100) ;  /* 0x00000004004c0947 */ /* 0x000fea0003800000 */
[----:B------:R-:W-:-:S13]  /*38f0*/  LOP3.LUT P0, RZ, R32, 0x7fffffff, R0, 0xc8, !PT ;  /* 0x7fffffff20ff7812 */ /* 0x000fda000780c800 */
[----:B------:R-:W-:Y:S05]  /*3900*/  @!P0 BRA `(.L_x_101) ;  /* 0x00000004003c8947 */ /* 0x000fea0003800000 */
[----:B------:R-:W-:Y:S02]  /*3910*/  FSETP.NEU.FTZ.AND P2, PT, |R0|, +INF , PT ;  /* 0x7f8000000000780b */ /* 0x000fe40003f5d200 */
[----:B------:R-:W-:Y:S02]  /*3920*/  FSETP.NEU.FTZ.AND P0, PT, |R28|, +INF , PT ;  /* 0x7f8000001c00780b */ /* 0x000fe40003f1d200 */
[----:B------:R-:W-:-:S11]  /*3930*/  FSETP.NEU.FTZ.AND P1, PT, |R0|, +INF , PT ;  /* 0x7f8000000000780b */ /* 0x000fd60003f3d200 */
[----:B------:R-:W-:Y:S05]  /*3940*/  @!P0 BRA !P2, `(.L_x_101) ;  /* 0x00000004002c8947 */ /* 0x000fea0005000000 */
[----:B------:R-:W-:-:S04]  /*3950*/  LOP3.LUT P2, RZ, R0, 0x7fffffff, RZ, 0xc0, !PT ;  /* 0x7fffffff00ff7812 */ /* 0x000fc8000784c0ff */
[----:B------:R-:W-:-:S13]  /*3960*/  PLOP3.LUT P2, PT, P0, P2, PT, 0x2f, 0xf2 ;  /* 0x0000000000f2781c */ /* 0x000fda0000744577 */
[----:B------:R-:W-:Y:S05]  /*3970*/  @P2 BRA `(.L_x_102) ;  /* 0x0000000400182947 */ /* 0x000fea0003800000 */
[----:B------:R-:W-:-:S04]  /*3980*/  LOP3.LUT P0, RZ, R32, 0x7fffffff, RZ, 0xc0, !PT ;  /* 0x7fffffff20ff7812 */ /* 0x000fc8000780c0ff */
[----:B------:R-:W-:-:S13]  /*3990*/  PLOP3.LUT P0, PT, P1, P0, PT, 0x2f, 0xf2 ;  /* 0x0000000000f2781c */ /* 0x000fda0000f00577 */
[----:B------:R-:W-:Y:S05]  /*39a0*/  @P0 BRA `(.L_x_103) ;  /* 0x0000000400000947 */ /* 0x000fea0003800000 */
[----:B------:R-:W-:Y:S02]  /*39b0*/  ISETP.GE.AND P0, PT, R31, RZ, PT ;  /* 0x000000ff1f00720c */ /* 0x000fe40003f06270 */
[----:B------:R-:W-:-:S11]  /*39c0*/  ISETP.GE.AND P1, PT, R30, RZ, PT ;  /* 0x000000ff1e00720c */ /* 0x000fd60003f26270 */
[----:B------:R-:W-:Y:S01]  /*39d0*/  @P0 IMAD.MOV.U32 R6, RZ, RZ, RZ ;  /* 0x000000ffff060224 */ /* 0x000fe200078e00ff */
[----:B------:R-:W-:Y:S01]  /*39e0*/  @!P0 MOV R6, 0xffffffc0 ;  /* 0xffffffc000068802 */ /* 0x000fe20000000f00 */
[----:B------:R-:W-:Y:S01]  /*39f0*/  @!P0 FFMA R0, R0, 1.84467440737095516160e+19, RZ ;  /* 0x5f80000000008823 */ /* 0x000fe200000000ff */
[----:B------:R-:W-:Y:S02]  /*3a00*/  @!P1 FFMA R32, R28, 1.84467440737095516160e+19, RZ ;  /* 0x5f8000001c209823 */ /* 0x000fe400000000ff */
[----:B------:R-:W-:-:S07]  /*3a10*/  @!P1 IADD3 R6, PT, PT, R6, 0x40, RZ ;  /* 0x0000004006069810 */ /* 0x000fce0007ffe0ff */
.L_x_99:
[----:B------:R-:W-:Y:S01]  /*3a20*/  LEA R31, R5, 0xc0800000, 0x17 ;  /* 0xc0800000051f7811 */ /* 0x000fe200078eb8ff */
[----:B------:R-:W-:Y:S01]  /*3a30*/  BSSY.RECONVERGENT B4, `(.L_x_104) ;  /* 0x0000036000047945 */ /* 0x000fe20003800200 */
[----:B------:R-:W-:Y:S02]  /*3a40*/  IADD3 R29, PT, PT, R29, -0x7f, RZ ;  /* 0xffffff811d1d7810 */ /* 0x000fe40007ffe0ff */
[----:B------:R-:W-:-:S03]  /*3a50*/  IADD3 R34, PT, PT, -R31, R32, RZ ;  /* 0x000000201f227210 */ /* 0x000fc60007ffe1ff */
[C---:B------:R-:W-:Y:S01]  /*3a60*/  IMAD R0, R29.reuse, -0x800000, R0 ;  /* 0xff8000001d007824 */ /* 0x040fe200078e0200 */
[----:B------:R-:W0:Y:S01]  /*3a70*/  MUFU.RCP R30, R34 ;  /* 0x00000022001e7308 */ /* 0x000e220000001000 */
[----:B------:R-:W-:Y:S01]  /*3a80*/  FADD.FTZ R31, -R34, -RZ ;  /* 0x800000ff221f7221 */ /* 0x000fe20000010100 */
[----:B------:R-:W-:-:S04]  /*3a90*/  IADD3 R29, PT, PT, R29, 0x7f, -R5 ;  /* 0x0000007f1d1d7810 */ /* 0x000fc80007ffe805 */
[----:B------:R-:W-:Y:S01]  /*3aa0*/  IADD3 R29, PT, PT, R29, R6, RZ ;  /* 0x000000061d1d7210 */ /* 0x000fe20007ffe0ff */
[----:B0-----:R-:W-:-:S04]  /*3ab0*/  FFMA R33, R30, R31, 1 ;  /* 0x3f8000001e217423 */ /* 0x001fc8000000001f */
[----:B------:R-:W-:-:S04]  /*3ac0*/  FFMA R33, R30, R33, R30 ;  /* 0x000000211e217223 */ /* 0x000fc8000000001e */
[----:B------:R-:W-:-:S04]  /*3ad0*/  FFMA R30, R0, R33, RZ ;  /* 0x00000021001e7223 */ /* 0x000fc800000000ff */
[----:B------:R-:W-:-:S04]  /*3ae0*/  FFMA R32, R31, R30, R0 ;  /* 0x0000001e1f207223 */ /* 0x000fc80000000000 */
[----:B------:R-:W-:-:S04]  /*3af0*/  FFMA R32, R33, R32, R30 ;  /* 0x0000002021207223 */ /* 0x000fc8000000001e */
[----:B------:R-:W-:-:S04]  /*3b00*/  FFMA R31, R31, R32, R0 ;  /* 0x000000201f1f7223 */ /* 0x000fc80000000000 */
[----:B------:R-:W-:-:S05]  /*3b10*/  FFMA R0, R33, R31, R32 ;  /* 0x0000001f21007223 */ /* 0x000fca0000000020 */
[----:B------:R-:W-:-:S04]  /*3b20*/  SHF.R.U32.HI R5, RZ, 0x17, R0 ;  /* 0x00000017ff057819 */ /* 0x000fc80000011600 */
[----:B------:R-:W-:-:S04]  /*3b30*/  LOP3.LUT R6, R5, 0xff, RZ, 0xc0, !PT ;  /* 0x000000ff05067812 */ /* 0x000fc800078ec0ff */
[----:B------:R-:W-:-:S04]  /*3b40*/  IADD3 R5, PT, PT, R6, R29, RZ ;  /* 0x0000001d06057210 */ /* 0x000fc80007ffe0ff */
[----:B------:R-:W-:-:S04]  /*3b50*/  IADD3 R6, PT, PT, R5, -0x1, RZ ;  /* 0xffffffff05067810 */ /* 0x000fc80007ffe0ff */
[----:B------:R-:W-:-:S13]  /*3b60*/  ISETP.GE.U32.AND P0, PT, R6, 0xfe, PT ;  /* 0x000000fe0600780c */ /* 0x000fda0003f06070 */
[----:B------:R-:W-:Y:S05]  /*3b70*/  @!P0 BRA `(.L_x_105) ;  /* 0x0000000000808947 */ /* 0x000fea0003800000 */
[----:B------:R-:W-:-:S13]  /*3b80*/  ISETP.GT.AND P0, PT, R5, 0xfe, PT ;  /* 0x000000fe0500780c */ /* 0x000fda0003f04270 */
[----:B------:R-:W-:Y:S05]  /*3b90*/  @P0 BRA `(.L_x_106) ;  /* 0x00000000006c0947 */ /* 0x000fea0003800000 */
[----:B------:R-:W-:-:S13]  /*3ba0*/  ISETP.GE.AND P0, PT, R5, 0x1, PT ;  /* 0x000000010500780c */ /* 0x000fda0003f06270 */
[----:B------:R-:W-:Y:S05]  /*3bb0*/  @P0 BRA `(.L_x_107) ;  /* 0x0000000000740947 */ /* 0x000fea0003800000 */
[----:B------:R-:W-:Y:S02]  /*3bc0*/  ISETP.GE.AND P0, PT, R5, -0x18, PT ;  /* 0xffffffe80500780c */ /* 0x000fe40003f06270 */
[----:B------:R-:W-:-:S11]  /*3bd0*/  LOP3.LUT R0, R0, 0x80000000, RZ, 0xc0, !PT ;  /* 0x8000000000007812 */ /* 0x000fd600078ec0ff */
[----:B------:R-:W-:Y:S05]  /*3be0*/  @!P0 BRA `(.L_x_107) ;  /* 0x0000000000688947 */ /* 0x000fea0003800000 */
[CCC-:B------:R-:W-:Y:S01]  /*3bf0*/  FFMA.RZ R6, R33.reuse, R31.reuse, R32.reuse ;  /* 0x0000001f21067223 */ /* 0x1c0fe2000000c020 */
[CCC-:B------:R-:W-:Y:S01]  /*3c00*/  FFMA.RP R29, R33.reuse, R31.reuse, R32.reuse ;  /* 0x0000001f211d7223 */ /* 0x1c0fe20000008020 */
[----:B------:R-:W-:Y:S01]  /*3c10*/  FFMA.RM R32, R33, R31, R32 ;  /* 0x0000001f21207223 */ /* 0x000fe20000004020 */
[C---:B------:R-:W-:Y:S02]  /*3c20*/  IADD3 R30, PT, PT, R5.reuse, 0x20, RZ ;  /* 0x00000020051e7810 */ /* 0x040fe40007ffe0ff */
[----:B------:R-:W-:Y:S02]  /*3c30*/  LOP3.LUT R6, R6, 0x7fffff, RZ, 0xc0, !PT ;  /* 0x007fffff06067812 */ /* 0x000fe400078ec0ff */
[C---:B------:R-:W-:Y:S02]  /*3c40*/  ISETP.NE.AND P0, PT, R5.reuse, RZ, PT ;  /* 0x000000ff0500720c */ /* 0x040fe40003f05270 */
[----:B------:R-:W-:Y:S02]  /*3c50*/  LOP3.LUT R31, R6, 0x800000, RZ, 0xfc, !PT ;  /* 0x00800000061f7812 */ /* 0x000fe400078efcff */
[----:B------:R-:W-:-:S02]  /*3c60*/  ISETP.NE.AND P1, PT, R5, RZ, PT ;  /* 0x000000ff0500720c */ /* 0x000fc40003f25270 */
[----:B------:R-:W-:Y:S02]  /*3c70*/  IADD3 R5, PT, PT, -R5, RZ, RZ ;  /* 0x000000ff05057210 */ /* 0x000fe40007ffe1ff */
[----:B------:R-:W-:Y:S02]  /*3c80*/  SHF.L.U32 R30, R31, R30, RZ ;  /* 0x0000001e1f1e7219 */ /* 0x000fe400000006ff */
[----:B------:R-:W-:Y:S02]  /*3c90*/  FSETP.NEU.FTZ.AND P2, PT, R29, R32, PT ;  /* 0x000000201d00720b */ /* 0x000fe40003f5d000 */
[----:B------:R-:W-:Y:S02]  /*3ca0*/  SEL R6, R5, RZ, P0 ;  /* 0x000000ff05067207 */ /* 0x000fe40000000000 */
[----:B------:R-:W-:Y:S02]  /*3cb0*/  ISETP.NE.AND P1, PT, R30, RZ, P1 ;  /* 0x000000ff1e00720c */ /* 0x000fe40000f25270 */
[----:B------:R-:W-:-:S02]  /*3cc0*/  SHF.R.U32.HI R30, RZ, R6, R31 ;  /* 0x00000006ff1e7219 */ /* 0x000fc4000001161f */
[----:B------:R-:W-:Y:S02]  /*3cd0*/  PLOP3.LUT P1, PT, P2, P1, PT, 0xf8, 0x8f ;  /* 0x00000000008f781c */ /* 0x000fe40001723f70 */
[----:B------:R-:W-:Y:S02]  /*3ce0*/  SHF.R.U32.HI R6, RZ, 0x1, R30 ;  /* 0x00000001ff067819 */ /* 0x000fe4000001161e */
[----:B------:R-:W-:-:S04]  /*3cf0*/  SEL R5, RZ, 0x1, !P1 ;  /* 0x00000001ff057807 */ /* 0x000fc80004800000 */
[----:B------:R-:W-:-:S04]  /*3d00*/  LOP3.LUT R5, R5, 0x1, R6, 0xf8, !PT ;  /* 0x0000000105057812 */ /* 0x000fc800078ef806 */
[----:B------:R-:W-:-:S04]  /*3d10*/  LOP3.LUT R5, R5, R30, RZ, 0xc0, !PT ;  /* 0x0000001e05057212 */ /* 0x000fc800078ec0ff */
[----:B------:R-:W-:-:S04]  /*3d20*/  IADD3 R5, PT, PT, R6, R5, RZ ;  /* 0x0000000506057210 */ /* 0x000fc80007ffe0ff */
[----:B------:R-:W-:Y:S01]  /*3d30*/  LOP3.LUT R0, R5, R0, RZ, 0xfc, !PT ;  /* 0x0000000005007212 */ /* 0x000fe200078efcff */
[----:B------:R-:W-:Y:S06]  /*3d40*/  BRA `(.L_x_107) ;  /* 0x0000000000107947 */ /* 0x000fec0003800000 */
.L_x_106:
[----:B------:R-:W-:-:S04]  /*3d50*/  LOP3.LUT R0, R0, 0x80000000, RZ, 0xc0, !PT ;  /* 0x8000000000007812 */ /* 0x000fc800078ec0ff */
[----:B------:R-:W-:Y:S01]  /*3d60*/  LOP3.LUT R0, R0, 0x7f800000, RZ, 0xfc, !PT ;  /* 0x7f80000000007812 */ /* 0x000fe200078efcff */
[----:B------:R-:W-:Y:S06]  /*3d70*/  BRA `(.L_x_107) ;  /* 0x0000000000047947 */ /* 0x000fec0003800000 */
.L_x_105:
[----:B------:R-:W-:-:S07]  /*3d80*/  LEA R0, R29, R0, 0x17 ;  /* 0x000000001d007211 */ /* 0x000fce00078eb8ff */
.L_x_107:
[----:B------:R-:W-:Y:S05]  /*3d90*/  BSYNC.RECONVERGENT B4 ;  /* 0x0000000000047941 */ /* 0x000fea0003800200 */
.L_x_104:
[----:B------:R-:W-:Y:S05]  /*3da0*/  BRA `(.L_x_108) ;  /* 0x0000000000207947 */ /* 0x000fea0003800000 */
.L_x_103:
[----:B------:R-:W-:-:S04]  /*3db0*/  LOP3.LUT R0, R32, 0x80000000, R0, 0x48, !PT ;  /* 0x8000000020007812 */ /* 0x000fc800078e4800 */
[----:B------:R-:W-:Y:S01]  /*3dc0*/  LOP3.LUT R0, R0, 0x7f800000, RZ, 0xfc, !PT ;  /* 0x7f80000000007812 */ /* 0x000fe200078efcff */
[----:B------:R-:W-:Y:S06]  /*3dd0*/  BRA `(.L_x_108) ;  /* 0x0000000000147947 */ /* 0x000fec0003800000 */
.L_x_102:
[----:B------:R-:W-:Y:S01]  /*3de0*/  LOP3.LUT R0, R32, 0x80000000, R0, 0x48, !PT ;  /* 0x8000000020007812 */ /* 0x000fe200078e4800 */
[----:B------:R-:W-:Y:S06]  /*3df0*/  BRA `(.L_x_108) ;  /* 0x00000000000c7947 */ /* 0x000fec0003800000 */
.L_x_101:
[----:B------:R-:W0:Y:S01]  /*3e00*/  MUFU.RSQ R0, -QNAN ;  /* 0xffc0000000007908 */ /* 0x000e220000001400 */
[----:B------:R-:W-:Y:S05]  /*3e10*/  BRA `(.L_x_108) ;  /* 0x0000000000047947 */ /* 0x000fea0003800000 */
.L_x_100:
[----:B------:R-:W-:-:S07]  /*3e20*/  FADD.FTZ R0, R0, R28 ;  /* 0x0000001c00007221 */ /* 0x000fce0000010000 */
.L_x_108:
[----:B------:R-:W-:Y:S05]  /*3e30*/  BSYNC.RECONVERGENT B3 ;  /* 0x0000000000037941 */ /* 0x000fea0003800200 */
.L_x_98:
[----:B------:R-:W-:-:S04]  /*3e40*/  HFMA2 R5, -RZ, RZ, 0, 0 ;  /* 0x00000000ff057431 */ /* 0x000fc800000001ff */
[----:B0-----:R-:W-:Y:S05]  /*3e50*/  RET.REL.NODEC R4 `(_Z16yaalUpdateKernelPfiiiiS_S_S_PiS_ffii) ;  /* 0xffffffc004687950 */ /* 0x001fea0003c3ffff */
.L_x_109:
[----:B------:R-:W-:-:S00]  /*3e60*/  BRA `(.L_x_109) ;  /* 0xfffffffc00fc7947 */ /* 0x000fc0000383ffff */
[----:B------:R-:W-:-:S00]  /*3e70*/  NOP ;  /* 0x0000000000007918 */ /* 0x000fc00000000000 */
        /* <DEDUP_REMOVED lines=8> */
.L_x_111:


//--------------------- .nv.shared.reserved.0     --------------------------
	.section	.nv.shared.reserved.0,"aw",@nobits
	.weak		__nv_reservedSMEM_offset_0_alias
	.size		__nv_reservedSMEM_offset_0_alias, 0, 64
	.other		__nv_reservedSMEM_offset_0_alias,@"STO_CUDA_RESERVED_SHARED STV_DEFAULT"
__nv_reservedSMEM_offset_0_alias:
	.zero		0
	.zero		64


//--------------------- .nv.constant0._Z16yaalUpdateKernelPfiiiiS_S_S_PiS_ffii --------------------------
	.section	.nv.constant0._Z16yaalUpdateKernelPfiiiiS_S_S_PiS_ffii,"a",@progbits
	.sectionflags	@""
	.align	4
.nv.constant0._Z16yaalUpdateKernelPfiiiiS_S_S_PiS_ffii:
	.zero		976


//--------------------- SYMBOLS --------------------------

	.type		.nv.reservedSmem.offset0,@object
	.size		.nv.reservedSmem.offset0,0x4
